//
// Generated by NVIDIA NVVM Compiler
//
// Compiler Build ID: CL-36424714
// Cuda compilation tools, release 13.0, V13.0.88
// Based on NVVM 20.0.0
//

.version 9.0
.target sm_100
.address_size 64

	// .globl	_Z16update_centroidsPPdS0_S0_PKmmmmm
.extern .func  (.param .b32 func_retval0) vprintf
(
	.param .b64 vprintf_param_0,
	.param .b64 vprintf_param_1
)
;
.func  (.param .b64 func_retval0) __internal_accurate_pow
(
	.param .b64 __internal_accurate_pow_param_0
)
;
.global .align 1 .b8 $str[4] = {117, 99, 10};
.global .align 1 .b8 $str$1[4] = {99, 100, 10};
.global .align 1 .b8 $str$2[9] = {67, 76, 79, 83, 69, 83, 84, 10};

.visible .entry _Z16update_centroidsPPdS0_S0_PKmmmmm(
	.param .u64 .ptr .align 1 _Z16update_centroidsPPdS0_S0_PKmmmmm_param_0,
	.param .u64 .ptr .align 1 _Z16update_centroidsPPdS0_S0_PKmmmmm_param_1,
	.param .u64 .ptr .align 1 _Z16update_centroidsPPdS0_S0_PKmmmmm_param_2,
	.param .u64 .ptr .align 1 _Z16update_centroidsPPdS0_S0_PKmmmmm_param_3,
	.param .u64 _Z16update_centroidsPPdS0_S0_PKmmmmm_param_4,
	.param .u64 _Z16update_centroidsPPdS0_S0_PKmmmmm_param_5,
	.param .u64 _Z16update_centroidsPPdS0_S0_PKmmmmm_param_6,
	.param .u64 _Z16update_centroidsPPdS0_S0_PKmmmmm_param_7
)
{
	.reg .pred 	%p<33>;
	.reg .b32 	%r<11>;
	.reg .b64 	%rd<195>;
	.reg .b64 	%fd<84>;

	ld.param.u64 	%rd51, [_Z16update_centroidsPPdS0_S0_PKmmmmm_param_0];
	ld.param.u64 	%rd52, [_Z16update_centroidsPPdS0_S0_PKmmmmm_param_1];
	ld.param.u64 	%rd53, [_Z16update_centroidsPPdS0_S0_PKmmmmm_param_2];
	ld.param.u64 	%rd54, [_Z16update_centroidsPPdS0_S0_PKmmmmm_param_3];
	ld.param.u64 	%rd47, [_Z16update_centroidsPPdS0_S0_PKmmmmm_param_4];
	ld.param.u64 	%rd48, [_Z16update_centroidsPPdS0_S0_PKmmmmm_param_5];
	ld.param.u64 	%rd49, [_Z16update_centroidsPPdS0_S0_PKmmmmm_param_6];
	ld.param.u64 	%rd50, [_Z16update_centroidsPPdS0_S0_PKmmmmm_param_7];
	cvta.to.global.u64 	%rd1, %rd53;
	cvta.to.global.u64 	%rd2, %rd51;
	cvta.to.global.u64 	%rd3, %rd52;
	cvta.to.global.u64 	%rd4, %rd54;
	mov.u64 	%rd55, $str;
	cvta.global.u64 	%rd56, %rd55;
	{ // callseq 0, 0
	.param .b64 param0;
	st.param.b64 	[param0], %rd56;
	.param .b64 param1;
	st.param.b64 	[param1], 0;
	.param .b32 retval0;
	call.uni (retval0), 
	vprintf, 
	(
	param0, 
	param1
	);
	ld.param.b32 	%r1, [retval0];
	} // callseq 0
	mov.u32 	%r3, %tid.x;
	cvt.u64.u32 	%rd57, %r3;
	mov.u32 	%r4, %ctaid.x;
	mov.u32 	%r5, %ntid.x;
	mul.lo.s32 	%r6, %r4, %r5;
	cvt.u64.u32 	%rd58, %r6;
	mad.lo.s64 	%rd5, %rd50, %rd58, %rd57;
	setp.eq.s64 	%p1, %rd50, 0;
	@%p1 bra 	$L__BB0_33;
	mov.u32 	%r7, %ntid.y;
	mov.u32 	%r8, %ctaid.y;
	mov.u32 	%r9, %tid.y;
	mad.lo.s32 	%r10, %r8, %r7, %r9;
	cvt.u64.u32 	%rd6, %r10;
	setp.ne.s64 	%p2, %rd47, 0;
	@%p2 bra 	$L__BB0_18;
	and.b64  	%rd186, %rd50, 3;
	setp.lt.u64 	%p14, %rd50, 4;
	mov.b64 	%rd187, 0;
	@%p14 bra 	$L__BB0_13;
	and.b64  	%rd187, %rd50, -4;
	add.s64 	%rd183, %rd5, 1;
	shl.b64 	%rd147, %rd5, 3;
	add.s64 	%rd148, %rd147, 16;
	add.s64 	%rd182, %rd4, %rd148;
	add.s64 	%rd181, %rd3, %rd148;
	mov.u64 	%rd184, %rd187;
$L__BB0_4:
	setp.le.u64 	%p15, %rd48, %rd6;
	add.s64 	%rd150, %rd183, -1;
	setp.ge.u64 	%p16, %rd150, %rd49;
	or.pred  	%p17, %p16, %p15;
	@%p17 bra 	$L__BB0_6;
	ld.global.u64 	%rd151, [%rd182+-16];
	cvt.rn.f64.u64 	%fd61, %rd151;
	mov.f64 	%fd62, 0d0000000000000000;
	div.rn.f64 	%fd63, %fd62, %fd61;
	ld.global.u64 	%rd152, [%rd181+-16];
	shl.b64 	%rd153, %rd6, 3;
	add.s64 	%rd154, %rd152, %rd153;
	st.f64 	[%rd154], %fd63;
$L__BB0_6:
	setp.le.u64 	%p18, %rd48, %rd6;
	setp.ge.u64 	%p19, %rd183, %rd49;
	or.pred  	%p20, %p19, %p18;
	@%p20 bra 	$L__BB0_8;
	ld.global.u64 	%rd156, [%rd182+-8];
	cvt.rn.f64.u64 	%fd64, %rd156;
	mov.f64 	%fd65, 0d0000000000000000;
	div.rn.f64 	%fd66, %fd65, %fd64;
	ld.global.u64 	%rd157, [%rd181+-8];
	shl.b64 	%rd158, %rd6, 3;
	add.s64 	%rd159, %rd157, %rd158;
	st.f64 	[%rd159], %fd66;
$L__BB0_8:
	setp.le.u64 	%p21, %rd48, %rd6;
	add.s64 	%rd161, %rd183, 1;
	setp.ge.u64 	%p22, %rd161, %rd49;
	or.pred  	%p23, %p22, %p21;
	@%p23 bra 	$L__BB0_10;
	ld.global.u64 	%rd162, [%rd182];
	cvt.rn.f64.u64 	%fd67, %rd162;
	mov.f64 	%fd68, 0d0000000000000000;
	div.rn.f64 	%fd69, %fd68, %fd67;
	ld.global.u64 	%rd163, [%rd181];
	shl.b64 	%rd164, %rd6, 3;
	add.s64 	%rd165, %rd163, %rd164;
	st.f64 	[%rd165], %fd69;
$L__BB0_10:
	setp.le.u64 	%p24, %rd48, %rd6;
	add.s64 	%rd167, %rd183, 2;
	setp.ge.u64 	%p25, %rd167, %rd49;
	or.pred  	%p26, %p25, %p24;
	@%p26 bra 	$L__BB0_12;
	ld.global.u64 	%rd168, [%rd182+8];
	cvt.rn.f64.u64 	%fd70, %rd168;
	mov.f64 	%fd71, 0d0000000000000000;
	div.rn.f64 	%fd72, %fd71, %fd70;
	ld.global.u64 	%rd169, [%rd181+8];
	shl.b64 	%rd170, %rd6, 3;
	add.s64 	%rd171, %rd169, %rd170;
	st.f64 	[%rd171], %fd72;
$L__BB0_12:
	add.s64 	%rd184, %rd184, -4;
	add.s64 	%rd183, %rd183, 4;
	add.s64 	%rd182, %rd182, 32;
	add.s64 	%rd181, %rd181, 32;
	setp.ne.s64 	%p27, %rd184, 0;
	@%p27 bra 	$L__BB0_4;
$L__BB0_13:
	setp.eq.s64 	%p28, %rd186, 0;
	@%p28 bra 	$L__BB0_33;
	shl.b64 	%rd178, %rd6, 3;
$L__BB0_15:
	.pragma "nounroll";
	setp.le.u64 	%p29, %rd48, %rd6;
	add.s64 	%rd23, %rd5, %rd187;
	setp.ge.u64 	%p30, %rd23, %rd49;
	or.pred  	%p31, %p30, %p29;
	@%p31 bra 	$L__BB0_17;
	shl.b64 	%rd173, %rd23, 3;
	add.s64 	%rd174, %rd4, %rd173;
	ld.global.u64 	%rd175, [%rd174];
	cvt.rn.f64.u64 	%fd73, %rd175;
	mov.f64 	%fd74, 0d0000000000000000;
	div.rn.f64 	%fd75, %fd74, %fd73;
	add.s64 	%rd176, %rd3, %rd173;
	ld.global.u64 	%rd177, [%rd176];
	add.s64 	%rd179, %rd177, %rd178;
	st.f64 	[%rd179], %fd75;
$L__BB0_17:
	add.s64 	%rd180, %rd187, 1;
	and.b64  	%rd187, %rd180, 4294967295;
	add.s64 	%rd186, %rd186, -1;
	setp.eq.s64 	%p32, %rd186, 0;
	@%p32 bra 	$L__BB0_33;
	bra.uni 	$L__BB0_15;
$L__BB0_18:
	and.b64  	%rd26, %rd47, 7;
	add.s64 	%rd27, %rd26, -1;
	and.b64  	%rd28, %rd47, 3;
	and.b64  	%rd29, %rd47, -8;
	and.b64  	%rd30, %rd47, 1;
	mov.b64 	%rd188, 0;
$L__BB0_19:
	setp.le.u64 	%p3, %rd48, %rd6;
	add.s64 	%rd32, %rd5, %rd188;
	setp.ge.u64 	%p4, %rd32, %rd49;
	or.pred  	%p5, %p4, %p3;
	@%p5 bra 	$L__BB0_32;
	setp.lt.u64 	%p6, %rd47, 8;
	mov.f64 	%fd83, 0d0000000000000000;
	mov.b64 	%rd193, 0;
	@%p6 bra 	$L__BB0_23;
	add.s64 	%rd190, %rd2, 32;
	add.s64 	%rd189, %rd1, 32;
	mov.f64 	%fd83, 0d0000000000000000;
	mov.u64 	%rd191, %rd29;
$L__BB0_22:
	.pragma "nounroll";
	ld.global.u64 	%rd62, [%rd190+-32];
	shl.b64 	%rd63, %rd6, 3;
	add.s64 	%rd64, %rd62, %rd63;
	ld.f64 	%fd16, [%rd64];
	ld.global.u64 	%rd65, [%rd189+-32];
	shl.b64 	%rd66, %rd32, 3;
	add.s64 	%rd67, %rd65, %rd66;
	ld.f64 	%fd17, [%rd67];
	fma.rn.f64 	%fd18, %fd16, %fd17, %fd83;
	ld.global.u64 	%rd68, [%rd190+-24];
	add.s64 	%rd69, %rd68, %rd63;
	ld.f64 	%fd19, [%rd69];
	ld.global.u64 	%rd70, [%rd189+-24];
	add.s64 	%rd71, %rd70, %rd66;
	ld.f64 	%fd20, [%rd71];
	fma.rn.f64 	%fd21, %fd19, %fd20, %fd18;
	ld.global.u64 	%rd72, [%rd190+-16];
	add.s64 	%rd73, %rd72, %rd63;
	ld.f64 	%fd22, [%rd73];
	ld.global.u64 	%rd74, [%rd189+-16];
	add.s64 	%rd75, %rd74, %rd66;
	ld.f64 	%fd23, [%rd75];
	fma.rn.f64 	%fd24, %fd22, %fd23, %fd21;
	ld.global.u64 	%rd76, [%rd190+-8];
	add.s64 	%rd77, %rd76, %rd63;
	ld.f64 	%fd25, [%rd77];
	ld.global.u64 	%rd78, [%rd189+-8];
	add.s64 	%rd79, %rd78, %rd66;
	ld.f64 	%fd26, [%rd79];
	fma.rn.f64 	%fd27, %fd25, %fd26, %fd24;
	ld.global.u64 	%rd80, [%rd190];
	add.s64 	%rd81, %rd80, %rd63;
	ld.f64 	%fd28, [%rd81];
	ld.global.u64 	%rd82, [%rd189];
	add.s64 	%rd83, %rd82, %rd66;
	ld.f64 	%fd29, [%rd83];
	fma.rn.f64 	%fd30, %fd28, %fd29, %fd27;
	ld.global.u64 	%rd84, [%rd190+8];
	add.s64 	%rd85, %rd84, %rd63;
	ld.f64 	%fd31, [%rd85];
	ld.global.u64 	%rd86, [%rd189+8];
	add.s64 	%rd87, %rd86, %rd66;
	ld.f64 	%fd32, [%rd87];
	fma.rn.f64 	%fd33, %fd31, %fd32, %fd30;
	ld.global.u64 	%rd88, [%rd190+16];
	add.s64 	%rd89, %rd88, %rd63;
	ld.f64 	%fd34, [%rd89];
	ld.global.u64 	%rd90, [%rd189+16];
	add.s64 	%rd91, %rd90, %rd66;
	ld.f64 	%fd35, [%rd91];
	fma.rn.f64 	%fd36, %fd34, %fd35, %fd33;
	ld.global.u64 	%rd92, [%rd190+24];
	add.s64 	%rd93, %rd92, %rd63;
	ld.f64 	%fd37, [%rd93];
	ld.global.u64 	%rd94, [%rd189+24];
	add.s64 	%rd95, %rd94, %rd66;
	ld.f64 	%fd38, [%rd95];
	fma.rn.f64 	%fd83, %fd37, %fd38, %fd36;
	add.s64 	%rd191, %rd191, -8;
	add.s64 	%rd190, %rd190, 64;
	add.s64 	%rd189, %rd189, 64;
	setp.ne.s64 	%p7, %rd191, 0;
	mov.u64 	%rd193, %rd29;
	@%p7 bra 	$L__BB0_22;
$L__BB0_23:
	setp.eq.s64 	%p8, %rd26, 0;
	@%p8 bra 	$L__BB0_31;
	setp.lt.u64 	%p9, %rd27, 3;
	@%p9 bra 	$L__BB0_26;
	shl.b64 	%rd96, %rd193, 3;
	add.s64 	%rd97, %rd2, %rd96;
	ld.global.u64 	%rd98, [%rd97];
	shl.b64 	%rd99, %rd6, 3;
	add.s64 	%rd100, %rd98, %rd99;
	ld.f64 	%fd40, [%rd100];
	add.s64 	%rd101, %rd1, %rd96;
	ld.global.u64 	%rd102, [%rd101];
	shl.b64 	%rd103, %rd32, 3;
	add.s64 	%rd104, %rd102, %rd103;
	ld.f64 	%fd41, [%rd104];
	fma.rn.f64 	%fd42, %fd40, %fd41, %fd83;
	ld.global.u64 	%rd105, [%rd97+8];
	add.s64 	%rd106, %rd105, %rd99;
	ld.f64 	%fd43, [%rd106];
	ld.global.u64 	%rd107, [%rd101+8];
	add.s64 	%rd108, %rd107, %rd103;
	ld.f64 	%fd44, [%rd108];
	fma.rn.f64 	%fd45, %fd43, %fd44, %fd42;
	ld.global.u64 	%rd109, [%rd97+16];
	add.s64 	%rd110, %rd109, %rd99;
	ld.f64 	%fd46, [%rd110];
	ld.global.u64 	%rd111, [%rd101+16];
	add.s64 	%rd112, %rd111, %rd103;
	ld.f64 	%fd47, [%rd112];
	fma.rn.f64 	%fd48, %fd46, %fd47, %fd45;
	ld.global.u64 	%rd113, [%rd97+24];
	add.s64 	%rd114, %rd113, %rd99;
	ld.f64 	%fd49, [%rd114];
	ld.global.u64 	%rd115, [%rd101+24];
	add.s64 	%rd116, %rd115, %rd103;
	ld.f64 	%fd50, [%rd116];
	fma.rn.f64 	%fd83, %fd49, %fd50, %fd48;
	add.s64 	%rd193, %rd193, 4;
$L__BB0_26:
	setp.eq.s64 	%p10, %rd28, 0;
	@%p10 bra 	$L__BB0_31;
	setp.eq.s64 	%p11, %rd28, 1;
	@%p11 bra 	$L__BB0_29;
	shl.b64 	%rd117, %rd193, 3;
	add.s64 	%rd118, %rd2, %rd117;
	ld.global.u64 	%rd119, [%rd118];
	shl.b64 	%rd120, %rd6, 3;
	add.s64 	%rd121, %rd119, %rd120;
	ld.f64 	%fd52, [%rd121];
	add.s64 	%rd122, %rd1, %rd117;
	ld.global.u64 	%rd123, [%rd122];
	shl.b64 	%rd124, %rd32, 3;
	add.s64 	%rd125, %rd123, %rd124;
	ld.f64 	%fd53, [%rd125];
	fma.rn.f64 	%fd54, %fd52, %fd53, %fd83;
	ld.global.u64 	%rd126, [%rd118+8];
	add.s64 	%rd127, %rd126, %rd120;
	ld.f64 	%fd55, [%rd127];
	ld.global.u64 	%rd128, [%rd122+8];
	add.s64 	%rd129, %rd128, %rd124;
	ld.f64 	%fd56, [%rd129];
	fma.rn.f64 	%fd83, %fd55, %fd56, %fd54;
	add.s64 	%rd193, %rd193, 2;
$L__BB0_29:
	setp.eq.s64 	%p12, %rd30, 0;
	@%p12 bra 	$L__BB0_31;
	shl.b64 	%rd130, %rd193, 3;
	add.s64 	%rd131, %rd2, %rd130;
	ld.global.u64 	%rd132, [%rd131];
	shl.b64 	%rd133, %rd6, 3;
	add.s64 	%rd134, %rd132, %rd133;
	ld.f64 	%fd57, [%rd134];
	add.s64 	%rd135, %rd1, %rd130;
	ld.global.u64 	%rd136, [%rd135];
	shl.b64 	%rd137, %rd32, 3;
	add.s64 	%rd138, %rd136, %rd137;
	ld.f64 	%fd58, [%rd138];
	fma.rn.f64 	%fd83, %fd57, %fd58, %fd83;
$L__BB0_31:
	shl.b64 	%rd139, %rd32, 3;
	add.s64 	%rd140, %rd4, %rd139;
	ld.global.u64 	%rd141, [%rd140];
	cvt.rn.f64.u64 	%fd59, %rd141;
	div.rn.f64 	%fd60, %fd83, %fd59;
	add.s64 	%rd142, %rd3, %rd139;
	ld.global.u64 	%rd143, [%rd142];
	shl.b64 	%rd144, %rd6, 3;
	add.s64 	%rd145, %rd143, %rd144;
	st.f64 	[%rd145], %fd60;
$L__BB0_32:
	add.s64 	%rd188, %rd188, 1;
	setp.gt.u64 	%p13, %rd50, %rd188;
	@%p13 bra 	$L__BB0_19;
$L__BB0_33:
	ret;

}
	// .globl	_Z16compute_distancePPdS0_S0_mmmm
.visible .entry _Z16compute_distancePPdS0_S0_mmmm(
	.param .u64 .ptr .align 1 _Z16compute_distancePPdS0_S0_mmmm_param_0,
	.param .u64 .ptr .align 1 _Z16compute_distancePPdS0_S0_mmmm_param_1,
	.param .u64 .ptr .align 1 _Z16compute_distancePPdS0_S0_mmmm_param_2,
	.param .u64 _Z16compute_distancePPdS0_S0_mmmm_param_3,
	.param .u64 _Z16compute_distancePPdS0_S0_mmmm_param_4,
	.param .u64 _Z16compute_distancePPdS0_S0_mmmm_param_5,
	.param .u64 _Z16compute_distancePPdS0_S0_mmmm_param_6
)
{
	.reg .pred 	%p<105>;
	.reg .b32 	%r<116>;
	.reg .b64 	%rd<97>;
	.reg .b64 	%fd<147>;

	ld.param.u64 	%rd36, [_Z16compute_distancePPdS0_S0_mmmm_param_2];
	ld.param.u64 	%rd32, [_Z16compute_distancePPdS0_S0_mmmm_param_3];
	ld.param.u64 	%rd33, [_Z16compute_distancePPdS0_S0_mmmm_param_4];
	ld.param.u64 	%rd34, [_Z16compute_distancePPdS0_S0_mmmm_param_5];
	ld.param.u64 	%rd35, [_Z16compute_distancePPdS0_S0_mmmm_param_6];
	cvta.to.global.u64 	%rd1, %rd36;
	mov.u64 	%rd37, $str$1;
	cvta.global.u64 	%rd38, %rd37;
	{ // callseq 1, 0
	.param .b64 param0;
	st.param.b64 	[param0], %rd38;
	.param .b64 param1;
	st.param.b64 	[param1], 0;
	.param .b32 retval0;
	call.uni (retval0), 
	vprintf, 
	(
	param0, 
	param1
	);
	ld.param.b32 	%r26, [retval0];
	} // callseq 1
	mov.u32 	%r1, %tid.x;
	mov.u32 	%r28, %ctaid.x;
	mov.u32 	%r29, %ntid.x;
	mul.lo.s32 	%r2, %r28, %r29;
	add.s32 	%r111, %r2, %r1;
	setp.eq.s64 	%p2, %rd35, 0;
	@%p2 bra 	$L__BB1_65;
	mov.u32 	%r30, %ntid.y;
	mov.u32 	%r31, %ctaid.y;
	mov.u32 	%r32, %tid.y;
	mad.lo.s32 	%r33, %r31, %r30, %r32;
	cvt.u64.u32 	%rd2, %r33;
	setp.eq.s64 	%p3, %rd33, 0;
	mov.f64 	%fd54, 0d4000000000000000;
	{
	.reg .b32 %temp; 
	mov.b64 	{%temp, %r4}, %fd54;
	}
	and.b32  	%r5, %r4, 2146435072;
	setp.eq.s32 	%p4, %r5, 1062207488;
	setp.lt.s32 	%p5, %r4, 0;
	selp.b32 	%r6, 0, 2146435072, %p5;
	and.b32  	%r34, %r4, 2147483647;
	setp.ne.s32 	%p6, %r34, 1071644672;
	and.pred  	%p1, %p4, %p6;
	or.b32  	%r7, %r6, -2147483648;
	@%p3 bra 	$L__BB1_9;
	and.b64  	%rd3, %rd33, 3;
	and.b64  	%rd4, %rd33, -4;
	mov.b32 	%r115, 0;
	shl.b64 	%rd45, %rd2, 3;
$L__BB1_3:
	setp.le.u64 	%p7, %rd34, %rd2;
	add.s32 	%r36, %r111, %r115;
	cvt.u64.u32 	%rd16, %r36;
	setp.le.u64 	%p8, %rd32, %rd16;
	or.pred  	%p9, %p8, %p7;
	@%p9 bra 	$L__BB1_64;
	ld.param.u64 	%rd90, [_Z16compute_distancePPdS0_S0_mmmm_param_1];
	ld.param.u64 	%rd89, [_Z16compute_distancePPdS0_S0_mmmm_param_0];
	setp.lt.u64 	%p10, %rd33, 4;
	cvta.to.global.u64 	%rd41, %rd89;
	shl.b64 	%rd42, %rd16, 3;
	add.s64 	%rd43, %rd41, %rd42;
	ld.global.u64 	%rd17, [%rd43];
	cvta.to.global.u64 	%rd44, %rd90;
	add.s64 	%rd46, %rd44, %rd45;
	ld.global.u64 	%rd18, [%rd46];
	mov.f64 	%fd146, 0d0000000000000000;
	mov.b64 	%rd96, 0;
	@%p10 bra 	$L__BB1_44;
	add.s64 	%rd94, %rd17, 16;
	add.s64 	%rd93, %rd18, 16;
	mov.f64 	%fd146, 0d0000000000000000;
	mov.u64 	%rd95, %rd4;
$L__BB1_6:
	setp.lt.s32 	%p11, %r4, 0;
	setp.eq.s32 	%p12, %r5, 1062207488;
	ld.f64 	%fd58, [%rd94+-16];
	ld.f64 	%fd59, [%rd93+-16];
	sub.f64 	%fd2, %fd58, %fd59;
	{
	.reg .b32 %temp; 
	mov.b64 	{%temp, %r18}, %fd2;
	}
	abs.f64 	%fd3, %fd2;
	{ // callseq 2, 0
	.param .b64 param0;
	st.param.f64 	[param0], %fd3;
	.param .b64 retval0;
	call.uni (retval0), 
	__internal_accurate_pow, 
	(
	param0
	);
	ld.param.f64 	%fd60, [retval0];
	} // callseq 2
	setp.lt.s32 	%p14, %r18, 0;
	neg.f64 	%fd62, %fd60;
	selp.f64 	%fd63, %fd62, %fd60, %p12;
	selp.f64 	%fd64, %fd63, %fd60, %p14;
	setp.eq.f64 	%p15, %fd2, 0d0000000000000000;
	selp.b32 	%r37, %r18, 0, %p12;
	or.b32  	%r38, %r37, 2146435072;
	selp.b32 	%r39, %r38, %r37, %p11;
	mov.b32 	%r40, 0;
	mov.b64 	%fd65, {%r40, %r39};
	selp.f64 	%fd137, %fd65, %fd64, %p15;
	add.f64 	%fd66, %fd2, 0d4000000000000000;
	{
	.reg .b32 %temp; 
	mov.b64 	{%temp, %r41}, %fd66;
	}
	and.b32  	%r42, %r41, 2146435072;
	setp.ne.s32 	%p16, %r42, 2146435072;
	@%p16 bra 	$L__BB1_28;
	setp.num.f64 	%p17, %fd2, %fd2;
	@%p17 bra 	$L__BB1_26;
	mov.f64 	%fd67, 0d4000000000000000;
	add.rn.f64 	%fd137, %fd2, %fd67;
	bra.uni 	$L__BB1_28;
$L__BB1_9:
	and.b64  	%rd92, %rd35, 3;
	setp.lt.u64 	%p86, %rd35, 4;
	mov.b32 	%r113, 0;
	@%p86 bra 	$L__BB1_21;
	and.b64  	%rd91, %rd35, -4;
	mov.b32 	%r112, 1;
	shl.b64 	%rd58, %rd2, 3;
$L__BB1_11:
	setp.le.u64 	%p87, %rd34, %rd2;
	cvt.u64.u32 	%rd8, %r111;
	setp.le.u64 	%p88, %rd32, %rd8;
	or.pred  	%p89, %p88, %p87;
	@%p89 bra 	$L__BB1_13;
	shl.b64 	%rd55, %rd8, 3;
	add.s64 	%rd56, %rd1, %rd55;
	ld.global.u64 	%rd57, [%rd56];
	add.s64 	%rd59, %rd57, %rd58;
	mov.b64 	%rd60, 0;
	st.u64 	[%rd59], %rd60;
$L__BB1_13:
	cvt.u32.u64 	%r102, %rd8;
	setp.le.u64 	%p90, %rd34, %rd2;
	add.s32 	%r103, %r102, 1;
	cvt.u64.u32 	%rd9, %r103;
	setp.le.u64 	%p91, %rd32, %rd9;
	or.pred  	%p92, %p91, %p90;
	@%p92 bra 	$L__BB1_15;
	shl.b64 	%rd62, %rd9, 3;
	add.s64 	%rd63, %rd1, %rd62;
	ld.global.u64 	%rd64, [%rd63];
	add.s64 	%rd66, %rd64, %rd58;
	mov.b64 	%rd67, 0;
	st.u64 	[%rd66], %rd67;
$L__BB1_15:
	setp.le.u64 	%p93, %rd34, %rd2;
	add.s32 	%r105, %r102, 2;
	cvt.u64.u32 	%rd10, %r105;
	setp.le.u64 	%p94, %rd32, %rd10;
	or.pred  	%p95, %p94, %p93;
	@%p95 bra 	$L__BB1_17;
	shl.b64 	%rd69, %rd10, 3;
	add.s64 	%rd70, %rd1, %rd69;
	ld.global.u64 	%rd71, [%rd70];
	add.s64 	%rd73, %rd71, %rd58;
	mov.b64 	%rd74, 0;
	st.u64 	[%rd73], %rd74;
$L__BB1_17:
	setp.le.u64 	%p96, %rd34, %rd2;
	add.s32 	%r107, %r102, 3;
	cvt.u64.u32 	%rd11, %r107;
	setp.le.u64 	%p97, %rd32, %rd11;
	or.pred  	%p98, %p97, %p96;
	@%p98 bra 	$L__BB1_19;
	shl.b64 	%rd76, %rd11, 3;
	add.s64 	%rd77, %rd1, %rd76;
	ld.global.u64 	%rd78, [%rd77];
	add.s64 	%rd80, %rd78, %rd58;
	mov.b64 	%rd81, 0;
	st.u64 	[%rd80], %rd81;
$L__BB1_19:
	add.s32 	%r112, %r112, 4;
	add.s32 	%r111, %r102, 4;
	add.s64 	%rd91, %rd91, -4;
	setp.ne.s64 	%p99, %rd91, 0;
	@%p99 bra 	$L__BB1_11;
	add.s32 	%r113, %r112, -1;
$L__BB1_21:
	setp.eq.s64 	%p100, %rd92, 0;
	@%p100 bra 	$L__BB1_65;
	add.s32 	%r109, %r1, %r113;
	add.s32 	%r114, %r109, %r2;
	shl.b64 	%rd86, %rd2, 3;
$L__BB1_23:
	.pragma "nounroll";
	setp.le.u64 	%p101, %rd34, %rd2;
	cvt.u64.u32 	%rd14, %r114;
	setp.le.u64 	%p102, %rd32, %rd14;
	or.pred  	%p103, %p102, %p101;
	@%p103 bra 	$L__BB1_25;
	shl.b64 	%rd83, %rd14, 3;
	add.s64 	%rd84, %rd1, %rd83;
	ld.global.u64 	%rd85, [%rd84];
	add.s64 	%rd87, %rd85, %rd86;
	mov.b64 	%rd88, 0;
	st.u64 	[%rd87], %rd88;
$L__BB1_25:
	cvt.u32.u64 	%r110, %rd14;
	add.s32 	%r114, %r110, 1;
	add.s64 	%rd92, %rd92, -1;
	setp.eq.s64 	%p104, %rd92, 0;
	@%p104 bra 	$L__BB1_65;
	bra.uni 	$L__BB1_23;
$L__BB1_26:
	setp.neu.f64 	%p18, %fd3, 0d7FF0000000000000;
	@%p18 bra 	$L__BB1_28;
	selp.b32 	%r43, %r7, %r6, %p1;
	selp.b32 	%r44, %r43, %r6, %p14;
	mov.b32 	%r45, 0;
	mov.b64 	%fd137, {%r45, %r44};
$L__BB1_28:
	setp.eq.f64 	%p23, %fd2, 0d3FF0000000000000;
	selp.f64 	%fd68, 0d3FF0000000000000, %fd137, %p23;
	add.f64 	%fd8, %fd146, %fd68;
	ld.f64 	%fd69, [%rd94+-8];
	ld.f64 	%fd70, [%rd93+-8];
	sub.f64 	%fd9, %fd69, %fd70;
	{
	.reg .b32 %temp; 
	mov.b64 	{%temp, %r19}, %fd9;
	}
	abs.f64 	%fd10, %fd9;
	{ // callseq 3, 0
	.param .b64 param0;
	st.param.f64 	[param0], %fd10;
	.param .b64 retval0;
	call.uni (retval0), 
	__internal_accurate_pow, 
	(
	param0
	);
	ld.param.f64 	%fd71, [retval0];
	} // callseq 3
	setp.lt.s32 	%p24, %r19, 0;
	neg.f64 	%fd73, %fd71;
	selp.f64 	%fd74, %fd73, %fd71, %p12;
	selp.f64 	%fd75, %fd74, %fd71, %p24;
	setp.eq.f64 	%p25, %fd9, 0d0000000000000000;
	selp.b32 	%r46, %r19, 0, %p12;
	or.b32  	%r47, %r46, 2146435072;
	selp.b32 	%r48, %r47, %r46, %p11;
	mov.b32 	%r49, 0;
	mov.b64 	%fd76, {%r49, %r48};
	selp.f64 	%fd138, %fd76, %fd75, %p25;
	add.f64 	%fd77, %fd9, 0d4000000000000000;
	{
	.reg .b32 %temp; 
	mov.b64 	{%temp, %r50}, %fd77;
	}
	and.b32  	%r51, %r50, 2146435072;
	setp.ne.s32 	%p26, %r51, 2146435072;
	@%p26 bra 	$L__BB1_33;
	setp.nan.f64 	%p27, %fd9, %fd9;
	@%p27 bra 	$L__BB1_32;
	setp.neu.f64 	%p28, %fd10, 0d7FF0000000000000;
	@%p28 bra 	$L__BB1_33;
	selp.b32 	%r52, %r7, %r6, %p1;
	selp.b32 	%r53, %r52, %r6, %p24;
	mov.b32 	%r54, 0;
	mov.b64 	%fd138, {%r54, %r53};
	bra.uni 	$L__BB1_33;
$L__BB1_32:
	mov.f64 	%fd78, 0d4000000000000000;
	add.rn.f64 	%fd138, %fd9, %fd78;
$L__BB1_33:
	setp.eq.f64 	%p33, %fd9, 0d3FF0000000000000;
	selp.f64 	%fd79, 0d3FF0000000000000, %fd138, %p33;
	add.f64 	%fd15, %fd8, %fd79;
	ld.f64 	%fd80, [%rd94];
	ld.f64 	%fd81, [%rd93];
	sub.f64 	%fd16, %fd80, %fd81;
	{
	.reg .b32 %temp; 
	mov.b64 	{%temp, %r20}, %fd16;
	}
	abs.f64 	%fd17, %fd16;
	{ // callseq 4, 0
	.param .b64 param0;
	st.param.f64 	[param0], %fd17;
	.param .b64 retval0;
	call.uni (retval0), 
	__internal_accurate_pow, 
	(
	param0
	);
	ld.param.f64 	%fd82, [retval0];
	} // callseq 4
	setp.lt.s32 	%p34, %r20, 0;
	neg.f64 	%fd84, %fd82;
	selp.f64 	%fd85, %fd84, %fd82, %p12;
	selp.f64 	%fd86, %fd85, %fd82, %p34;
	setp.eq.f64 	%p35, %fd16, 0d0000000000000000;
	selp.b32 	%r55, %r20, 0, %p12;
	or.b32  	%r56, %r55, 2146435072;
	selp.b32 	%r57, %r56, %r55, %p11;
	mov.b32 	%r58, 0;
	mov.b64 	%fd87, {%r58, %r57};
	selp.f64 	%fd139, %fd87, %fd86, %p35;
	add.f64 	%fd88, %fd16, 0d4000000000000000;
	{
	.reg .b32 %temp; 
	mov.b64 	{%temp, %r59}, %fd88;
	}
	and.b32  	%r60, %r59, 2146435072;
	setp.ne.s32 	%p36, %r60, 2146435072;
	@%p36 bra 	$L__BB1_38;
	setp.nan.f64 	%p37, %fd16, %fd16;
	@%p37 bra 	$L__BB1_37;
	setp.neu.f64 	%p38, %fd17, 0d7FF0000000000000;
	@%p38 bra 	$L__BB1_38;
	selp.b32 	%r61, %r7, %r6, %p1;
	selp.b32 	%r62, %r61, %r6, %p34;
	mov.b32 	%r63, 0;
	mov.b64 	%fd139, {%r63, %r62};
	bra.uni 	$L__BB1_38;
$L__BB1_37:
	mov.f64 	%fd89, 0d4000000000000000;
	add.rn.f64 	%fd139, %fd16, %fd89;
$L__BB1_38:
	setp.eq.f64 	%p43, %fd16, 0d3FF0000000000000;
	selp.f64 	%fd90, 0d3FF0000000000000, %fd139, %p43;
	add.f64 	%fd22, %fd15, %fd90;
	ld.f64 	%fd91, [%rd94+8];
	ld.f64 	%fd92, [%rd93+8];
	sub.f64 	%fd23, %fd91, %fd92;
	{
	.reg .b32 %temp; 
	mov.b64 	{%temp, %r21}, %fd23;
	}
	abs.f64 	%fd24, %fd23;
	{ // callseq 5, 0
	.param .b64 param0;
	st.param.f64 	[param0], %fd24;
	.param .b64 retval0;
	call.uni (retval0), 
	__internal_accurate_pow, 
	(
	param0
	);
	ld.param.f64 	%fd93, [retval0];
	} // callseq 5
	setp.lt.s32 	%p44, %r21, 0;
	neg.f64 	%fd95, %fd93;
	selp.f64 	%fd96, %fd95, %fd93, %p12;
	selp.f64 	%fd97, %fd96, %fd93, %p44;
	setp.eq.f64 	%p45, %fd23, 0d0000000000000000;
	selp.b32 	%r64, %r21, 0, %p12;
	or.b32  	%r65, %r64, 2146435072;
	selp.b32 	%r66, %r65, %r64, %p11;
	mov.b32 	%r67, 0;
	mov.b64 	%fd98, {%r67, %r66};
	selp.f64 	%fd140, %fd98, %fd97, %p45;
	add.f64 	%fd99, %fd23, 0d4000000000000000;
	{
	.reg .b32 %temp; 
	mov.b64 	{%temp, %r68}, %fd99;
	}
	and.b32  	%r69, %r68, 2146435072;
	setp.ne.s32 	%p46, %r69, 2146435072;
	@%p46 bra 	$L__BB1_43;
	setp.nan.f64 	%p47, %fd23, %fd23;
	@%p47 bra 	$L__BB1_42;
	setp.neu.f64 	%p48, %fd24, 0d7FF0000000000000;
	@%p48 bra 	$L__BB1_43;
	selp.b32 	%r70, %r7, %r6, %p1;
	selp.b32 	%r71, %r70, %r6, %p44;
	mov.b32 	%r72, 0;
	mov.b64 	%fd140, {%r72, %r71};
	bra.uni 	$L__BB1_43;
$L__BB1_42:
	mov.f64 	%fd100, 0d4000000000000000;
	add.rn.f64 	%fd140, %fd23, %fd100;
$L__BB1_43:
	setp.eq.f64 	%p50, %fd23, 0d3FF0000000000000;
	selp.f64 	%fd101, 0d3FF0000000000000, %fd140, %p50;
	add.f64 	%fd146, %fd22, %fd101;
	add.s64 	%rd95, %rd95, -4;
	add.s64 	%rd94, %rd94, 32;
	add.s64 	%rd93, %rd93, 32;
	setp.ne.s64 	%p51, %rd95, 0;
	mov.u64 	%rd96, %rd4;
	@%p51 bra 	$L__BB1_6;
$L__BB1_44:
	setp.eq.s64 	%p52, %rd3, 0;
	@%p52 bra 	$L__BB1_63;
	setp.lt.s32 	%p53, %r4, 0;
	setp.eq.s32 	%p54, %r5, 1062207488;
	shl.b64 	%rd47, %rd96, 3;
	add.s64 	%rd28, %rd17, %rd47;
	ld.f64 	%fd102, [%rd28];
	add.s64 	%rd29, %rd18, %rd47;
	ld.f64 	%fd103, [%rd29];
	sub.f64 	%fd32, %fd102, %fd103;
	{
	.reg .b32 %temp; 
	mov.b64 	{%temp, %r22}, %fd32;
	}
	abs.f64 	%fd33, %fd32;
	{ // callseq 6, 0
	.param .b64 param0;
	st.param.f64 	[param0], %fd33;
	.param .b64 retval0;
	call.uni (retval0), 
	__internal_accurate_pow, 
	(
	param0
	);
	ld.param.f64 	%fd104, [retval0];
	} // callseq 6
	setp.lt.s32 	%p56, %r22, 0;
	neg.f64 	%fd106, %fd104;
	selp.f64 	%fd107, %fd106, %fd104, %p54;
	selp.f64 	%fd108, %fd107, %fd104, %p56;
	setp.eq.f64 	%p57, %fd32, 0d0000000000000000;
	selp.b32 	%r73, %r22, 0, %p54;
	or.b32  	%r74, %r73, 2146435072;
	selp.b32 	%r75, %r74, %r73, %p53;
	mov.b32 	%r76, 0;
	mov.b64 	%fd109, {%r76, %r75};
	selp.f64 	%fd143, %fd109, %fd108, %p57;
	add.f64 	%fd110, %fd32, 0d4000000000000000;
	{
	.reg .b32 %temp; 
	mov.b64 	{%temp, %r77}, %fd110;
	}
	and.b32  	%r78, %r77, 2146435072;
	setp.ne.s32 	%p58, %r78, 2146435072;
	@%p58 bra 	$L__BB1_50;
	setp.nan.f64 	%p59, %fd32, %fd32;
	@%p59 bra 	$L__BB1_49;
	setp.neu.f64 	%p60, %fd33, 0d7FF0000000000000;
	@%p60 bra 	$L__BB1_50;
	selp.b32 	%r79, %r7, %r6, %p1;
	selp.b32 	%r80, %r79, %r6, %p56;
	mov.b32 	%r81, 0;
	mov.b64 	%fd143, {%r81, %r80};
	bra.uni 	$L__BB1_50;
$L__BB1_49:
	mov.f64 	%fd111, 0d4000000000000000;
	add.rn.f64 	%fd143, %fd32, %fd111;
$L__BB1_50:
	setp.eq.s64 	%p62, %rd3, 1;
	setp.eq.f64 	%p63, %fd32, 0d3FF0000000000000;
	selp.f64 	%fd112, 0d3FF0000000000000, %fd143, %p63;
	add.f64 	%fd146, %fd146, %fd112;
	@%p62 bra 	$L__BB1_63;
	ld.f64 	%fd113, [%rd28+8];
	ld.f64 	%fd114, [%rd29+8];
	sub.f64 	%fd39, %fd113, %fd114;
	{
	.reg .b32 %temp; 
	mov.b64 	{%temp, %r23}, %fd39;
	}
	abs.f64 	%fd40, %fd39;
	{ // callseq 7, 0
	.param .b64 param0;
	st.param.f64 	[param0], %fd40;
	.param .b64 retval0;
	call.uni (retval0), 
	__internal_accurate_pow, 
	(
	param0
	);
	ld.param.f64 	%fd115, [retval0];
	} // callseq 7
	setp.lt.s32 	%p67, %r23, 0;
	neg.f64 	%fd117, %fd115;
	selp.f64 	%fd118, %fd117, %fd115, %p54;
	selp.f64 	%fd119, %fd118, %fd115, %p67;
	setp.eq.f64 	%p68, %fd39, 0d0000000000000000;
	selp.b32 	%r82, %r23, 0, %p54;
	or.b32  	%r83, %r82, 2146435072;
	selp.b32 	%r84, %r83, %r82, %p53;
	mov.b32 	%r85, 0;
	mov.b64 	%fd120, {%r85, %r84};
	selp.f64 	%fd144, %fd120, %fd119, %p68;
	add.f64 	%fd121, %fd39, 0d4000000000000000;
	{
	.reg .b32 %temp; 
	mov.b64 	{%temp, %r86}, %fd121;
	}
	and.b32  	%r87, %r86, 2146435072;
	setp.ne.s32 	%p69, %r87, 2146435072;
	@%p69 bra 	$L__BB1_56;
	setp.nan.f64 	%p70, %fd39, %fd39;
	@%p70 bra 	$L__BB1_55;
	setp.neu.f64 	%p71, %fd40, 0d7FF0000000000000;
	@%p71 bra 	$L__BB1_56;
	selp.b32 	%r88, %r7, %r6, %p1;
	selp.b32 	%r89, %r88, %r6, %p67;
	mov.b32 	%r90, 0;
	mov.b64 	%fd144, {%r90, %r89};
	bra.uni 	$L__BB1_56;
$L__BB1_55:
	mov.f64 	%fd122, 0d4000000000000000;
	add.rn.f64 	%fd144, %fd39, %fd122;
$L__BB1_56:
	setp.eq.s64 	%p73, %rd3, 2;
	setp.eq.f64 	%p74, %fd39, 0d3FF0000000000000;
	selp.f64 	%fd123, 0d3FF0000000000000, %fd144, %p74;
	add.f64 	%fd146, %fd146, %fd123;
	@%p73 bra 	$L__BB1_63;
	ld.f64 	%fd124, [%rd28+16];
	ld.f64 	%fd125, [%rd29+16];
	sub.f64 	%fd46, %fd124, %fd125;
	{
	.reg .b32 %temp; 
	mov.b64 	{%temp, %r24}, %fd46;
	}
	abs.f64 	%fd47, %fd46;
	{ // callseq 8, 0
	.param .b64 param0;
	st.param.f64 	[param0], %fd47;
	.param .b64 retval0;
	call.uni (retval0), 
	__internal_accurate_pow, 
	(
	param0
	);
	ld.param.f64 	%fd126, [retval0];
	} // callseq 8
	setp.lt.s32 	%p78, %r24, 0;
	neg.f64 	%fd128, %fd126;
	selp.f64 	%fd129, %fd128, %fd126, %p54;
	selp.f64 	%fd130, %fd129, %fd126, %p78;
	setp.eq.f64 	%p79, %fd46, 0d0000000000000000;
	selp.b32 	%r91, %r24, 0, %p54;
	or.b32  	%r92, %r91, 2146435072;
	selp.b32 	%r93, %r92, %r91, %p53;
	mov.b32 	%r94, 0;
	mov.b64 	%fd131, {%r94, %r93};
	selp.f64 	%fd145, %fd131, %fd130, %p79;
	add.f64 	%fd132, %fd46, 0d4000000000000000;
	{
	.reg .b32 %temp; 
	mov.b64 	{%temp, %r95}, %fd132;
	}
	and.b32  	%r96, %r95, 2146435072;
	setp.ne.s32 	%p80, %r96, 2146435072;
	@%p80 bra 	$L__BB1_62;
	setp.nan.f64 	%p81, %fd46, %fd46;
	@%p81 bra 	$L__BB1_61;
	setp.neu.f64 	%p82, %fd47, 0d7FF0000000000000;
	@%p82 bra 	$L__BB1_62;
	selp.b32 	%r97, %r7, %r6, %p1;
	selp.b32 	%r98, %r97, %r6, %p78;
	mov.b32 	%r99, 0;
	mov.b64 	%fd145, {%r99, %r98};
	bra.uni 	$L__BB1_62;
$L__BB1_61:
	mov.f64 	%fd133, 0d4000000000000000;
	add.rn.f64 	%fd145, %fd46, %fd133;
$L__BB1_62:
	setp.eq.f64 	%p84, %fd46, 0d3FF0000000000000;
	selp.f64 	%fd134, 0d3FF0000000000000, %fd145, %p84;
	add.f64 	%fd146, %fd146, %fd134;
$L__BB1_63:
	sqrt.rn.f64 	%fd135, %fd146;
	shl.b64 	%rd48, %rd16, 3;
	add.s64 	%rd49, %rd1, %rd48;
	ld.global.u64 	%rd50, [%rd49];
	shl.b64 	%rd51, %rd2, 3;
	add.s64 	%rd52, %rd50, %rd51;
	st.f64 	[%rd52], %fd135;
$L__BB1_64:
	add.s32 	%r115, %r115, 1;
	cvt.u64.u32 	%rd53, %r115;
	setp.gt.u64 	%p85, %rd35, %rd53;
	@%p85 bra 	$L__BB1_3;
$L__BB1_65:
	ret;

}
	// .globl	_Z22assign_closest_clusterPPdmmPmm
.visible .entry _Z22assign_closest_clusterPPdmmPmm(
	.param .u64 .ptr .align 1 _Z22assign_closest_clusterPPdmmPmm_param_0,
	.param .u64 _Z22assign_closest_clusterPPdmmPmm_param_1,
	.param .u64 _Z22assign_closest_clusterPPdmmPmm_param_2,
	.param .u64 .ptr .align 1 _Z22assign_closest_clusterPPdmmPmm_param_3,
	.param .u64 _Z22assign_closest_clusterPPdmmPmm_param_4
)
{
	.reg .pred 	%p<43>;
	.reg .b32 	%r<37>;
	.reg .b64 	%rd<246>;
	.reg .b64 	%fd<54>;

	ld.param.u64 	%rd111, [_Z22assign_closest_clusterPPdmmPmm_param_0];
	ld.param.u64 	%rd108, [_Z22assign_closest_clusterPPdmmPmm_param_1];
	ld.param.u64 	%rd109, [_Z22assign_closest_clusterPPdmmPmm_param_2];
	ld.param.u64 	%rd112, [_Z22assign_closest_clusterPPdmmPmm_param_3];
	ld.param.u64 	%rd110, [_Z22assign_closest_clusterPPdmmPmm_param_4];
	cvta.to.global.u64 	%rd1, %rd112;
	cvta.to.global.u64 	%rd2, %rd111;
	mov.u32 	%r1, %tid.x;
	mov.u32 	%r15, %ctaid.x;
	mov.u32 	%r16, %ntid.x;
	mul.lo.s32 	%r2, %r15, %r16;
	add.s32 	%r32, %r2, %r1;
	mov.u64 	%rd113, $str$2;
	cvta.global.u64 	%rd114, %rd113;
	{ // callseq 9, 0
	.param .b64 param0;
	st.param.b64 	[param0], %rd114;
	.param .b64 param1;
	st.param.b64 	[param1], 0;
	.param .b32 retval0;
	call.uni (retval0), 
	vprintf, 
	(
	param0, 
	param1
	);
	ld.param.b32 	%r17, [retval0];
	} // callseq 9
	setp.eq.s64 	%p1, %rd110, 0;
	@%p1 bra 	$L__BB2_71;
	setp.ne.s64 	%p2, %rd109, 0;
	@%p2 bra 	$L__BB2_19;
	and.b64  	%rd204, %rd110, 3;
	setp.lt.u64 	%p34, %rd110, 4;
	mov.b32 	%r34, 0;
	@%p34 bra 	$L__BB2_14;
	and.b64  	%rd203, %rd110, -4;
	mov.b32 	%r33, 1;
$L__BB2_4:
	cvt.u64.u32 	%rd6, %r32;
	setp.le.u64 	%p35, %rd108, %rd6;
	@%p35 bra 	$L__BB2_6;
	shl.b64 	%rd178, %rd6, 3;
	add.s64 	%rd179, %rd2, %rd178;
	ld.global.u64 	%rd180, [%rd179];
	mov.b64 	%rd181, 4607182418800017408;
	st.u64 	[%rd180], %rd181;
	mov.b64 	%rd182, 0;
	st.global.u64 	[%rd1], %rd182;
$L__BB2_6:
	cvt.u32.u64 	%r23, %rd6;
	add.s32 	%r24, %r23, 1;
	cvt.u64.u32 	%rd7, %r24;
	setp.le.u64 	%p36, %rd108, %rd7;
	@%p36 bra 	$L__BB2_8;
	shl.b64 	%rd183, %rd7, 3;
	add.s64 	%rd184, %rd2, %rd183;
	ld.global.u64 	%rd185, [%rd184];
	mov.b64 	%rd186, 4607182418800017408;
	st.u64 	[%rd185], %rd186;
	mov.b64 	%rd187, 0;
	st.global.u64 	[%rd1], %rd187;
$L__BB2_8:
	add.s32 	%r26, %r23, 2;
	cvt.u64.u32 	%rd8, %r26;
	setp.le.u64 	%p37, %rd108, %rd8;
	@%p37 bra 	$L__BB2_10;
	shl.b64 	%rd188, %rd8, 3;
	add.s64 	%rd189, %rd2, %rd188;
	ld.global.u64 	%rd190, [%rd189];
	mov.b64 	%rd191, 4607182418800017408;
	st.u64 	[%rd190], %rd191;
	mov.b64 	%rd192, 0;
	st.global.u64 	[%rd1], %rd192;
$L__BB2_10:
	add.s32 	%r28, %r23, 3;
	cvt.u64.u32 	%rd9, %r28;
	setp.le.u64 	%p38, %rd108, %rd9;
	@%p38 bra 	$L__BB2_12;
	shl.b64 	%rd193, %rd9, 3;
	add.s64 	%rd194, %rd2, %rd193;
	ld.global.u64 	%rd195, [%rd194];
	mov.b64 	%rd196, 4607182418800017408;
	st.u64 	[%rd195], %rd196;
	mov.b64 	%rd197, 0;
	st.global.u64 	[%rd1], %rd197;
$L__BB2_12:
	add.s32 	%r33, %r33, 4;
	add.s32 	%r32, %r23, 4;
	add.s64 	%rd203, %rd203, -4;
	setp.ne.s64 	%p39, %rd203, 0;
	@%p39 bra 	$L__BB2_4;
	add.s32 	%r34, %r33, -1;
$L__BB2_14:
	setp.eq.s64 	%p40, %rd204, 0;
	@%p40 bra 	$L__BB2_71;
	add.s32 	%r30, %r1, %r34;
	add.s32 	%r35, %r30, %r2;
$L__BB2_16:
	.pragma "nounroll";
	cvt.u64.u32 	%rd12, %r35;
	setp.le.u64 	%p41, %rd108, %rd12;
	@%p41 bra 	$L__BB2_18;
	shl.b64 	%rd198, %rd12, 3;
	add.s64 	%rd199, %rd2, %rd198;
	ld.global.u64 	%rd200, [%rd199];
	mov.b64 	%rd201, 4607182418800017408;
	st.u64 	[%rd200], %rd201;
	mov.b64 	%rd202, 0;
	st.global.u64 	[%rd1], %rd202;
$L__BB2_18:
	cvt.u32.u64 	%r31, %rd12;
	add.s32 	%r35, %r31, 1;
	add.s64 	%rd204, %rd204, -1;
	setp.eq.s64 	%p42, %rd204, 0;
	@%p42 bra 	$L__BB2_71;
	bra.uni 	$L__BB2_16;
$L__BB2_19:
	and.b64  	%rd14, %rd109, 7;
	and.b64  	%rd15, %rd109, 3;
	and.b64  	%rd16, %rd109, -8;
	mov.b32 	%r36, 0;
$L__BB2_20:
	add.s32 	%r20, %r32, %r36;
	cvt.u64.u32 	%rd17, %r20;
	setp.le.u64 	%p3, %rd108, %rd17;
	@%p3 bra 	$L__BB2_70;
	setp.lt.u64 	%p4, %rd109, 8;
	shl.b64 	%rd117, %rd17, 3;
	add.s64 	%rd18, %rd2, %rd117;
	mov.f64 	%fd36, 0d47EFFFFFE0000000;
	mov.b64 	%rd216, 0;
	mov.u64 	%rd224, %rd216;
	@%p4 bra 	$L__BB2_40;
	mov.f64 	%fd36, 0d47EFFFFFE0000000;
	mov.b64 	%rd226, 7;
	mov.b64 	%rd225, 0;
	mov.u64 	%rd227, %rd16;
	mov.u64 	%rd224, %rd225;
$L__BB2_23:
	.pragma "nounroll";
	add.s64 	%rd230, %rd226, -7;
	ld.global.u64 	%rd231, [%rd18];
	add.s64 	%rd66, %rd231, %rd225;
	ld.f64 	%fd46, [%rd66];
	setp.lt.f64 	%p5, %fd46, %fd36;
	@%p5 bra 	$L__BB2_25;
	mov.b64 	%rd120, 0;
	st.u64 	[%rd66], %rd120;
	ld.global.u64 	%rd231, [%rd18];
	mov.f64 	%fd46, %fd36;
	mov.u64 	%rd230, %rd224;
$L__BB2_25:
	add.s64 	%rd232, %rd226, -6;
	add.s64 	%rd71, %rd231, %rd225;
	ld.f64 	%fd47, [%rd71+8];
	setp.lt.f64 	%p6, %fd47, %fd46;
	@%p6 bra 	$L__BB2_27;
	mov.b64 	%rd121, 0;
	st.u64 	[%rd71+8], %rd121;
	ld.global.u64 	%rd231, [%rd18];
	mov.f64 	%fd47, %fd46;
	mov.u64 	%rd232, %rd230;
$L__BB2_27:
	add.s64 	%rd234, %rd226, -5;
	add.s64 	%rd76, %rd231, %rd225;
	ld.f64 	%fd48, [%rd76+16];
	setp.lt.f64 	%p7, %fd48, %fd47;
	@%p7 bra 	$L__BB2_29;
	mov.b64 	%rd122, 0;
	st.u64 	[%rd76+16], %rd122;
	ld.global.u64 	%rd231, [%rd18];
	mov.f64 	%fd48, %fd47;
	mov.u64 	%rd234, %rd232;
$L__BB2_29:
	add.s64 	%rd236, %rd226, -4;
	add.s64 	%rd81, %rd231, %rd225;
	ld.f64 	%fd49, [%rd81+24];
	setp.lt.f64 	%p8, %fd49, %fd48;
	@%p8 bra 	$L__BB2_31;
	mov.b64 	%rd123, 0;
	st.u64 	[%rd81+24], %rd123;
	ld.global.u64 	%rd231, [%rd18];
	mov.f64 	%fd49, %fd48;
	mov.u64 	%rd236, %rd234;
$L__BB2_31:
	add.s64 	%rd238, %rd226, -3;
	add.s64 	%rd86, %rd231, %rd225;
	ld.f64 	%fd50, [%rd86+32];
	setp.lt.f64 	%p9, %fd50, %fd49;
	@%p9 bra 	$L__BB2_33;
	mov.b64 	%rd124, 0;
	st.u64 	[%rd86+32], %rd124;
	ld.global.u64 	%rd231, [%rd18];
	mov.f64 	%fd50, %fd49;
	mov.u64 	%rd238, %rd236;
$L__BB2_33:
	add.s64 	%rd240, %rd226, -2;
	add.s64 	%rd91, %rd231, %rd225;
	ld.f64 	%fd51, [%rd91+40];
	setp.lt.f64 	%p10, %fd51, %fd50;
	@%p10 bra 	$L__BB2_35;
	mov.b64 	%rd125, 0;
	st.u64 	[%rd91+40], %rd125;
	ld.global.u64 	%rd231, [%rd18];
	mov.f64 	%fd51, %fd50;
	mov.u64 	%rd240, %rd238;
$L__BB2_35:
	add.s64 	%rd242, %rd226, -1;
	add.s64 	%rd96, %rd231, %rd225;
	ld.f64 	%fd52, [%rd96+48];
	setp.lt.f64 	%p11, %fd52, %fd51;
	@%p11 bra 	$L__BB2_37;
	mov.b64 	%rd126, 0;
	st.u64 	[%rd96+48], %rd126;
	ld.global.u64 	%rd231, [%rd18];
	mov.f64 	%fd52, %fd51;
	mov.u64 	%rd242, %rd240;
$L__BB2_37:
	add.s64 	%rd100, %rd231, %rd225;
	ld.f64 	%fd36, [%rd100+56];
	setp.lt.f64 	%p12, %fd36, %fd52;
	mov.u64 	%rd224, %rd226;
	@%p12 bra 	$L__BB2_39;
	mov.b64 	%rd127, 0;
	st.u64 	[%rd100+56], %rd127;
	mov.f64 	%fd36, %fd52;
	mov.u64 	%rd224, %rd242;
$L__BB2_39:
	add.s64 	%rd227, %rd227, -8;
	add.s64 	%rd226, %rd226, 8;
	add.s64 	%rd225, %rd225, 64;
	setp.eq.s64 	%p13, %rd227, 0;
	mov.u64 	%rd216, %rd16;
	@%p13 bra 	$L__BB2_40;
	bra.uni 	$L__BB2_23;
$L__BB2_40:
	setp.eq.s64 	%p14, %rd14, 0;
	@%p14 bra 	$L__BB2_61;
	add.s64 	%rd129, %rd14, -1;
	setp.lt.u64 	%p15, %rd129, 3;
	@%p15 bra 	$L__BB2_51;
	ld.global.u64 	%rd210, [%rd18];
	shl.b64 	%rd130, %rd216, 3;
	add.s64 	%rd23, %rd210, %rd130;
	ld.f64 	%fd37, [%rd23];
	setp.lt.f64 	%p16, %fd37, %fd36;
	mov.u64 	%rd209, %rd216;
	@%p16 bra 	$L__BB2_44;
	mov.b64 	%rd131, 0;
	st.u64 	[%rd23], %rd131;
	ld.global.u64 	%rd210, [%rd18];
	mov.f64 	%fd37, %fd36;
	mov.u64 	%rd209, %rd224;
$L__BB2_44:
	add.s64 	%rd211, %rd216, 1;
	shl.b64 	%rd132, %rd216, 3;
	add.s64 	%rd28, %rd210, %rd132;
	ld.f64 	%fd38, [%rd28+8];
	setp.lt.f64 	%p17, %fd38, %fd37;
	@%p17 bra 	$L__BB2_46;
	mov.b64 	%rd133, 0;
	st.u64 	[%rd28+8], %rd133;
	ld.global.u64 	%rd210, [%rd18];
	mov.f64 	%fd38, %fd37;
	mov.u64 	%rd211, %rd209;
$L__BB2_46:
	add.s64 	%rd213, %rd216, 2;
	shl.b64 	%rd134, %rd216, 3;
	add.s64 	%rd33, %rd210, %rd134;
	ld.f64 	%fd39, [%rd33+16];
	setp.lt.f64 	%p18, %fd39, %fd38;
	@%p18 bra 	$L__BB2_48;
	mov.b64 	%rd135, 0;
	st.u64 	[%rd33+16], %rd135;
	ld.global.u64 	%rd210, [%rd18];
	mov.f64 	%fd39, %fd38;
	mov.u64 	%rd213, %rd211;
$L__BB2_48:
	add.s64 	%rd224, %rd216, 3;
	shl.b64 	%rd136, %rd216, 3;
	add.s64 	%rd38, %rd210, %rd136;
	ld.f64 	%fd36, [%rd38+24];
	setp.lt.f64 	%p19, %fd36, %fd39;
	@%p19 bra 	$L__BB2_50;
	mov.b64 	%rd137, 0;
	st.u64 	[%rd38+24], %rd137;
	mov.f64 	%fd36, %fd39;
	mov.u64 	%rd224, %rd213;
$L__BB2_50:
	add.s64 	%rd216, %rd216, 4;
$L__BB2_51:
	setp.eq.s64 	%p20, %rd15, 0;
	@%p20 bra 	$L__BB2_61;
	setp.eq.s64 	%p21, %rd15, 1;
	mov.u64 	%rd223, %rd224;
	@%p21 bra 	$L__BB2_58;
	ld.global.u64 	%rd218, [%rd18];
	shl.b64 	%rd139, %rd216, 3;
	add.s64 	%rd45, %rd218, %rd139;
	ld.f64 	%fd42, [%rd45];
	setp.lt.f64 	%p22, %fd42, %fd36;
	mov.u64 	%rd219, %rd216;
	@%p22 bra 	$L__BB2_55;
	mov.b64 	%rd140, 0;
	st.u64 	[%rd45], %rd140;
	ld.global.u64 	%rd218, [%rd18];
	mov.f64 	%fd42, %fd36;
	mov.u64 	%rd219, %rd224;
$L__BB2_55:
	add.s64 	%rd224, %rd216, 1;
	shl.b64 	%rd141, %rd216, 3;
	add.s64 	%rd50, %rd218, %rd141;
	ld.f64 	%fd36, [%rd50+8];
	setp.lt.f64 	%p23, %fd36, %fd42;
	@%p23 bra 	$L__BB2_57;
	mov.b64 	%rd142, 0;
	st.u64 	[%rd50+8], %rd142;
	mov.f64 	%fd36, %fd42;
	mov.u64 	%rd224, %rd219;
$L__BB2_57:
	add.s64 	%rd216, %rd216, 2;
	mov.u64 	%rd223, %rd224;
$L__BB2_58:
	and.b64  	%rd143, %rd109, 1;
	setp.eq.b64 	%p24, %rd143, 1;
	not.pred 	%p25, %p24;
	@%p25 bra 	$L__BB2_61;
	ld.global.u64 	%rd144, [%rd18];
	shl.b64 	%rd145, %rd216, 3;
	add.s64 	%rd56, %rd144, %rd145;
	ld.f64 	%fd35, [%rd56];
	setp.lt.f64 	%p26, %fd35, %fd36;
	mov.u64 	%rd224, %rd216;
	@%p26 bra 	$L__BB2_61;
	mov.b64 	%rd146, 0;
	st.u64 	[%rd56], %rd146;
	mov.u64 	%rd224, %rd223;
$L__BB2_61:
	setp.eq.s64 	%p27, %rd224, 0;
	@%p27 bra 	$L__BB2_69;
	and.b64  	%rd58, %rd224, 3;
	setp.lt.u64 	%p28, %rd224, 4;
	mov.b64 	%rd245, 0;
	@%p28 bra 	$L__BB2_65;
	and.b64  	%rd245, %rd224, -4;
	mov.b64 	%rd244, 0;
$L__BB2_64:
	ld.global.u64 	%rd149, [%rd18];
	shl.b64 	%rd150, %rd244, 3;
	add.s64 	%rd151, %rd149, %rd150;
	mov.b64 	%rd152, 0;
	st.u64 	[%rd151], %rd152;
	ld.global.u64 	%rd153, [%rd18];
	add.s64 	%rd154, %rd153, %rd150;
	st.u64 	[%rd154+8], %rd152;
	ld.global.u64 	%rd155, [%rd18];
	add.s64 	%rd156, %rd155, %rd150;
	st.u64 	[%rd156+16], %rd152;
	ld.global.u64 	%rd157, [%rd18];
	add.s64 	%rd158, %rd157, %rd150;
	st.u64 	[%rd158+24], %rd152;
	add.s64 	%rd244, %rd244, 4;
	setp.ne.s64 	%p29, %rd244, %rd245;
	@%p29 bra 	$L__BB2_64;
$L__BB2_65:
	setp.eq.s64 	%p30, %rd58, 0;
	@%p30 bra 	$L__BB2_69;
	ld.global.u64 	%rd159, [%rd18];
	shl.b64 	%rd160, %rd245, 3;
	add.s64 	%rd161, %rd159, %rd160;
	mov.b64 	%rd162, 0;
	st.u64 	[%rd161], %rd162;
	setp.eq.s64 	%p31, %rd58, 1;
	@%p31 bra 	$L__BB2_69;
	ld.global.u64 	%rd163, [%rd18];
	add.s64 	%rd165, %rd163, %rd160;
	mov.b64 	%rd166, 0;
	st.u64 	[%rd165+8], %rd166;
	setp.eq.s64 	%p32, %rd58, 2;
	@%p32 bra 	$L__BB2_69;
	ld.global.u64 	%rd167, [%rd18];
	add.s64 	%rd169, %rd167, %rd160;
	mov.b64 	%rd170, 0;
	st.u64 	[%rd169+16], %rd170;
$L__BB2_69:
	ld.global.u64 	%rd171, [%rd18];
	shl.b64 	%rd172, %rd224, 3;
	add.s64 	%rd173, %rd171, %rd172;
	mov.b64 	%rd174, 4607182418800017408;
	st.u64 	[%rd173], %rd174;
	add.s64 	%rd175, %rd1, %rd172;
	mov.b64 	%rd176, 0;
	st.global.u64 	[%rd175], %rd176;
$L__BB2_70:
	add.s32 	%r36, %r36, 1;
	cvt.u64.u32 	%rd177, %r36;
	setp.gt.u64 	%p33, %rd110, %rd177;
	@%p33 bra 	$L__BB2_20;
$L__BB2_71:
	ret;

}
.func  (.param .b64 func_retval0) __internal_accurate_pow(
	.param .b64 __internal_accurate_pow_param_0
)
{
	.reg .pred 	%p<8>;
	.reg .b32 	%r<49>;
	.reg .b32 	%f<3>;
	.reg .b64 	%fd<109>;

	ld.param.f64 	%fd10, [__internal_accurate_pow_param_0];
	{
	.reg .b32 %temp; 
	mov.b64 	{%temp, %r46}, %fd10;
	}
	{
	.reg .b32 %temp; 
	mov.b64 	{%r45, %temp}, %fd10;
	}
	shr.u32 	%r47, %r46, 20;
	setp.gt.u32 	%p1, %r46, 1048575;
	@%p1 bra 	$L__BB3_2;
	mul.f64 	%fd11, %fd10, 0d4350000000000000;
	{
	.reg .b32 %temp; 
	mov.b64 	{%temp, %r46}, %fd11;
	}
	{
	.reg .b32 %temp; 
	mov.b64 	{%r45, %temp}, %fd11;
	}
	shr.u32 	%r16, %r46, 20;
	add.s32 	%r47, %r16, -54;
$L__BB3_2:
	add.s32 	%r48, %r47, -1023;
	and.b32  	%r17, %r46, -2146435073;
	or.b32  	%r18, %r17, 1072693248;
	mov.b64 	%fd107, {%r45, %r18};
	setp.lt.u32 	%p2, %r18, 1073127583;
	@%p2 bra 	$L__BB3_4;
	{
	.reg .b32 %temp; 
	mov.b64 	{%r19, %temp}, %fd107;
	}
	{
	.reg .b32 %temp; 
	mov.b64 	{%temp, %r20}, %fd107;
	}
	add.s32 	%r21, %r20, -1048576;
	mov.b64 	%fd107, {%r19, %r21};
	add.s32 	%r48, %r47, -1022;
$L__BB3_4:
	add.f64 	%fd12, %fd107, 0dBFF0000000000000;
	add.f64 	%fd13, %fd107, 0d3FF0000000000000;
	rcp.approx.ftz.f64 	%fd14, %fd13;
	neg.f64 	%fd15, %fd13;
	fma.rn.f64 	%fd16, %fd15, %fd14, 0d3FF0000000000000;
	fma.rn.f64 	%fd17, %fd16, %fd16, %fd16;
	fma.rn.f64 	%fd18, %fd17, %fd14, %fd14;
	mul.f64 	%fd19, %fd12, %fd18;
	fma.rn.f64 	%fd20, %fd12, %fd18, %fd19;
	mul.f64 	%fd21, %fd20, %fd20;
	fma.rn.f64 	%fd22, %fd21, 0d3EB0F5FF7D2CAFE2, 0d3ED0F5D241AD3B5A;
	fma.rn.f64 	%fd23, %fd22, %fd21, 0d3EF3B20A75488A3F;
	fma.rn.f64 	%fd24, %fd23, %fd21, 0d3F1745CDE4FAECD5;
	fma.rn.f64 	%fd25, %fd24, %fd21, 0d3F3C71C7258A578B;
	fma.rn.f64 	%fd26, %fd25, %fd21, 0d3F6249249242B910;
	fma.rn.f64 	%fd27, %fd26, %fd21, 0d3F89999999999DFB;
	sub.f64 	%fd28, %fd12, %fd20;
	add.f64 	%fd29, %fd28, %fd28;
	neg.f64 	%fd30, %fd20;
	fma.rn.f64 	%fd31, %fd30, %fd12, %fd29;
	mul.f64 	%fd32, %fd18, %fd31;
	fma.rn.f64 	%fd33, %fd21, %fd27, 0d3FB5555555555555;
	mov.f64 	%fd34, 0d3FB5555555555555;
	sub.f64 	%fd35, %fd34, %fd33;
	fma.rn.f64 	%fd36, %fd21, %fd27, %fd35;
	add.f64 	%fd37, %fd36, 0dBC46A4CB00B9E7B0;
	add.f64 	%fd38, %fd33, %fd37;
	sub.f64 	%fd39, %fd33, %fd38;
	add.f64 	%fd40, %fd37, %fd39;
	mul.rn.f64 	%fd41, %fd20, %fd20;
	neg.f64 	%fd42, %fd41;
	fma.rn.f64 	%fd43, %fd20, %fd20, %fd42;
	{
	.reg .b32 %temp; 
	mov.b64 	{%r22, %temp}, %fd32;
	}
	{
	.reg .b32 %temp; 
	mov.b64 	{%temp, %r23}, %fd32;
	}
	add.s32 	%r24, %r23, 1048576;
	mov.b64 	%fd44, {%r22, %r24};
	fma.rn.f64 	%fd45, %fd20, %fd44, %fd43;
	mul.rn.f64 	%fd46, %fd41, %fd20;
	neg.f64 	%fd47, %fd46;
	fma.rn.f64 	%fd48, %fd41, %fd20, %fd47;
	fma.rn.f64 	%fd49, %fd41, %fd32, %fd48;
	fma.rn.f64 	%fd50, %fd45, %fd20, %fd49;
	mul.rn.f64 	%fd51, %fd38, %fd46;
	neg.f64 	%fd52, %fd51;
	fma.rn.f64 	%fd53, %fd38, %fd46, %fd52;
	fma.rn.f64 	%fd54, %fd38, %fd50, %fd53;
	fma.rn.f64 	%fd55, %fd40, %fd46, %fd54;
	add.f64 	%fd56, %fd51, %fd55;
	sub.f64 	%fd57, %fd51, %fd56;
	add.f64 	%fd58, %fd55, %fd57;
	add.f64 	%fd59, %fd20, %fd56;
	sub.f64 	%fd60, %fd20, %fd59;
	add.f64 	%fd61, %fd56, %fd60;
	add.f64 	%fd62, %fd58, %fd61;
	add.f64 	%fd63, %fd32, %fd62;
	add.f64 	%fd64, %fd59, %fd63;
	sub.f64 	%fd65, %fd59, %fd64;
	add.f64 	%fd66, %fd63, %fd65;
	xor.b32  	%r25, %r48, -2147483648;
	mov.b32 	%r26, 1127219200;
	mov.b64 	%fd67, {%r25, %r26};
	mov.b32 	%r27, -2147483648;
	mov.b64 	%fd68, {%r27, %r26};
	sub.f64 	%fd69, %fd67, %fd68;
	fma.rn.f64 	%fd70, %fd69, 0d3FE62E42FEFA39EF, %fd64;
	fma.rn.f64 	%fd71, %fd69, 0dBFE62E42FEFA39EF, %fd70;
	sub.f64 	%fd72, %fd71, %fd64;
	sub.f64 	%fd73, %fd66, %fd72;
	fma.rn.f64 	%fd74, %fd69, 0d3C7ABC9E3B39803F, %fd73;
	add.f64 	%fd75, %fd70, %fd74;
	sub.f64 	%fd76, %fd70, %fd75;
	add.f64 	%fd77, %fd74, %fd76;
	mov.f64 	%fd78, 0d4000000000000000;
	{
	.reg .b32 %temp; 
	mov.b64 	{%temp, %r28}, %fd78;
	}
	{
	.reg .b32 %temp; 
	mov.b64 	{%r29, %temp}, %fd78;
	}
	shl.b32 	%r30, %r28, 1;
	setp.gt.u32 	%p3, %r30, -33554433;
	and.b32  	%r31, %r28, -15728641;
	selp.b32 	%r32, %r31, %r28, %p3;
	mov.b64 	%fd79, {%r29, %r32};
	mul.rn.f64 	%fd80, %fd75, %fd79;
	neg.f64 	%fd81, %fd80;
	fma.rn.f64 	%fd82, %fd75, %fd79, %fd81;
	fma.rn.f64 	%fd83, %fd77, %fd79, %fd82;
	add.f64 	%fd4, %fd80, %fd83;
	sub.f64 	%fd84, %fd80, %fd4;
	add.f64 	%fd5, %fd83, %fd84;
	fma.rn.f64 	%fd85, %fd4, 0d3FF71547652B82FE, 0d4338000000000000;
	{
	.reg .b32 %temp; 
	mov.b64 	{%r13, %temp}, %fd85;
	}
	mov.f64 	%fd86, 0dC338000000000000;
	add.rn.f64 	%fd87, %fd85, %fd86;
	fma.rn.f64 	%fd88, %fd87, 0dBFE62E42FEFA39EF, %fd4;
	fma.rn.f64 	%fd89, %fd87, 0dBC7ABC9E3B39803F, %fd88;
	fma.rn.f64 	%fd90, %fd89, 0d3E5ADE1569CE2BDF, 0d3E928AF3FCA213EA;
	fma.rn.f64 	%fd91, %fd90, %fd89, 0d3EC71DEE62401315;
	fma.rn.f64 	%fd92, %fd91, %fd89, 0d3EFA01997C89EB71;
	fma.rn.f64 	%fd93, %fd92, %fd89, 0d3F2A01A014761F65;
	fma.rn.f64 	%fd94, %fd93, %fd89, 0d3F56C16C1852B7AF;
	fma.rn.f64 	%fd95, %fd94, %fd89, 0d3F81111111122322;
	fma.rn.f64 	%fd96, %fd95, %fd89, 0d3FA55555555502A1;
	fma.rn.f64 	%fd97, %fd96, %fd89, 0d3FC5555555555511;
	fma.rn.f64 	%fd98, %fd97, %fd89, 0d3FE000000000000B;
	fma.rn.f64 	%fd99, %fd98, %fd89, 0d3FF0000000000000;
	fma.rn.f64 	%fd100, %fd99, %fd89, 0d3FF0000000000000;
	{
	.reg .b32 %temp; 
	mov.b64 	{%r14, %temp}, %fd100;
	}
	{
	.reg .b32 %temp; 
	mov.b64 	{%temp, %r15}, %fd100;
	}
	shl.b32 	%r33, %r13, 20;
	add.s32 	%r34, %r33, %r15;
	mov.b64 	%fd108, {%r14, %r34};
	{
	.reg .b32 %temp; 
	mov.b64 	{%temp, %r35}, %fd4;
	}
	mov.b32 	%f2, %r35;
	abs.f32 	%f1, %f2;
	setp.lt.f32 	%p4, %f1, 0f4086232B;
	@%p4 bra 	$L__BB3_7;
	setp.lt.f64 	%p5, %fd4, 0d0000000000000000;
	add.f64 	%fd101, %fd4, 0d7FF0000000000000;
	selp.f64 	%fd108, 0d0000000000000000, %fd101, %p5;
	setp.geu.f32 	%p6, %f1, 0f40874800;
	@%p6 bra 	$L__BB3_7;
	shr.u32 	%r36, %r13, 31;
	add.s32 	%r37, %r13, %r36;
	shr.s32 	%r38, %r37, 1;
	shl.b32 	%r39, %r38, 20;
	add.s32 	%r40, %r15, %r39;
	mov.b64 	%fd102, {%r14, %r40};
	sub.s32 	%r41, %r13, %r38;
	shl.b32 	%r42, %r41, 20;
	add.s32 	%r43, %r42, 1072693248;
	mov.b32 	%r44, 0;
	mov.b64 	%fd103, {%r44, %r43};
	mul.f64 	%fd108, %fd103, %fd102;
$L__BB3_7:
	abs.f64 	%fd104, %fd108;
	setp.eq.f64 	%p7, %fd104, 0d7FF0000000000000;
	fma.rn.f64 	%fd105, %fd108, %fd5, %fd108;
	selp.f64 	%fd106, %fd108, %fd105, %p7;
	st.param.f64 	[func_retval0], %fd106;
	ret;

}


// ===== COMPILED SASS (sm_100) =====

	.target	sm_100

	.elftype	@"ET_EXEC"


//--------------------- .note.nv.tkinfo           --------------------------
	.section	.note.nv.tkinfo,"",@"SHT_NOTE"
	.sectionflags	@"SHF_NOTE_NV_TKINFO"
	.tkinfo
        /*0018*/ 	.word	0x00000002
        /*0030*/ 	.string	""
        /*0030*/ 	.string	"ptxas"
        /*0030*/ 	.string	"Cuda compilation tools, release 13.0, V13.0.88"
        /*0030*/ 	.string	"Build cuda_13.0.r13.0/compiler.36424714_0"
        /*0030*/ 	.string	"-arch sm_100 -m 64 "



//--------------------- .note.nv.cuinfo           --------------------------
	.section	.note.nv.cuinfo,"",@"SHT_NOTE"
	.sectionflags	@"SHF_NOTE_NV_CUINFO"
        /*0018*/ 	.short	0x0002
        /*001a*/ 	.short	0x0064
        /*001c*/ 	.short	0x0082
	.zero		2


//--------------------- .nv.info                  --------------------------
	.section	.nv.info,"",@"SHT_CUDA_INFO"
	.align	4


	//----- nvinfo : EIATTR_REGCOUNT
	.align		4
        /*0000*/ 	.byte	0x04, 0x2f
        /*0002*/ 	.short	(.L_4 - .L_3)
	.align		4
.L_3:
        /*0004*/ 	.word	index@(_Z16update_centroidsPPdS0_S0_PKmmmmm)
        /*0008*/ 	.word	0x00000032


	//----- nvinfo : EIATTR_FRAME_SIZE
	.align		4
.L_4:
        /*000c*/ 	.byte	0x04, 0x11
        /*000e*/ 	.short	(.L_6 - .L_5)
	.align		4
.L_5:
        /*0010*/ 	.word	index@($__internal_1_$__cuda_sm20_div_rn_f64_full)
        /*0014*/ 	.word	0x00000000


	//----- nvinfo : EIATTR_FRAME_SIZE
	.align		4
.L_6:
        /*0018*/ 	.byte	0x04, 0x11
        /*001a*/ 	.short	(.L_8 - .L_7)
	.align		4
.L_7:
        /*001c*/ 	.word	index@(_Z16update_centroidsPPdS0_S0_PKmmmmm)
        /*0020*/ 	.word	0x00000000


	//----- nvinfo : EIATTR_REGCOUNT
	.align		4
.L_8:
        /*0024*/ 	.byte	0x04, 0x2f
        /*0026*/ 	.short	(.L_10 - .L_9)
	.align		4
.L_9:
        /*0028*/ 	.word	index@(_Z16compute_distancePPdS0_S0_mmmm)
        /*002c*/ 	.word	0x0000002c


	//----- nvinfo : EIATTR_FRAME_SIZE
	.align		4
.L_10:
        /*0030*/ 	.byte	0x04, 0x11
        /*0032*/ 	.short	(.L_12 - .L_11)
	.align		4
.L_11:
        /*0034*/ 	.word	index@($_Z16compute_distancePPdS0_S0_mmmm$__internal_accurate_pow)
        /*0038*/ 	.word	0x00000000


	//----- nvinfo : EIATTR_FRAME_SIZE
	.align		4
.L_12:
        /*003c*/ 	.byte	0x04, 0x11
        /*003e*/ 	.short	(.L_14 - .L_13)
	.align		4
.L_13:
        /*0040*/ 	.word	index@($__internal_0_$__cuda_sm20_dsqrt_rn_f64_mediumpath_v1)
        /*0044*/ 	.word	0x00000000


	//----- nvinfo : EIATTR_FRAME_SIZE
	.align		4
.L_14:
        /*0048*/ 	.byte	0x04, 0x11
        /*004a*/ 	.short	(.L_16 - .L_15)
	.align		4
.L_15:
        /*004c*/ 	.word	index@(_Z16compute_distancePPdS0_S0_mmmm)
        /*0050*/ 	.word	0x00000000


	//----- nvinfo : EIATTR_REGCOUNT
	.align		4
.L_16:
        /*0054*/ 	.byte	0x04, 0x2f
        /*0056*/ 	.short	(.L_18 - .L_17)
	.align		4
.L_17:
        /*0058*/ 	.word	index@(_Z22assign_closest_clusterPPdmmPmm)
        /*005c*/ 	.word	0x00000020


	//----- nvinfo : EIATTR_FRAME_SIZE
	.align		4
.L_18:
        /*0060*/ 	.byte	0x04, 0x11
        /*0062*/ 	.short	(.L_20 - .L_19)
	.align		4
.L_19:
        /*0064*/ 	.word	index@(_Z22assign_closest_clusterPPdmmPmm)
        /*0068*/ 	.word	0x00000000


	//----- nvinfo : EIATTR_MIN_STACK_SIZE
	.align		4
.L_20:
        /*006c*/ 	.byte	0x04, 0x12
        /*006e*/ 	.short	(.L_22 - .L_21)
	.align		4
.L_21:
        /*0070*/ 	.word	index@(_Z22assign_closest_clusterPPdmmPmm)
        /*0074*/ 	.word	0x00000000


	//----- nvinfo : EIATTR_MIN_STACK_SIZE
	.align		4
.L_22:
        /*0078*/ 	.byte	0x04, 0x12
        /*007a*/ 	.short	(.L_24 - .L_23)
	.align		4
.L_23:
        /*007c*/ 	.word	index@(_Z16compute_distancePPdS0_S0_mmmm)
        /*0080*/ 	.word	0x00000000


	//----- nvinfo : EIATTR_MIN_STACK_SIZE
	.align		4
.L_24:
        /*0084*/ 	.byte	0x04, 0x12
        /*0086*/ 	.short	(.L_26 - .L_25)
	.align		4
.L_25:
        /*0088*/ 	.word	index@(_Z16update_centroidsPPdS0_S0_PKmmmmm)
        /*008c*/ 	.word	0x00000000
.L_26:


//--------------------- .nv.compat                --------------------------
	.section	.nv.compat,"",@"SHT_CUDA_COMPAT_INFO"
	.align	4
        /*0000*/ 	.byte	0x02, 0x09, 0x00, 0x00, 0x02, 0x02, 0x01, 0x00, 0x02, 0x05, 0x05, 0x00, 0x03, 0x07, 0x01, 0x01
        /*0010*/ 	.byte	0x02, 0x03, 0x00, 0x00, 0x02, 0x06, 0x01, 0x00, 0x04, 0x0b, 0x08, 0x00, 0x01, 0x00, 0x00, 0x00
        /*0020*/ 	.byte	0x00, 0x00, 0x00, 0x00


//--------------------- .nv.info._Z22assign_closest_clusterPPdmmPmm --------------------------
	.section	.nv.info._Z22assign_closest_clusterPPdmmPmm,"",@"SHT_CUDA_INFO"
	.sectionflags	@""
	.align	4


	//----- nvinfo : EIATTR_CUDA_API_VERSION
	.align		4
        /*0000*/ 	.byte	0x04, 0x37
        /*0002*/ 	.short	(.L_28 - .L_27)
.L_27:
        /*0004*/ 	.word	0x00000082


	//----- nvinfo : EIATTR_KPARAM_INFO
	.align		4
.L_28:
        /*0008*/ 	.byte	0x04, 0x17
        /*000a*/ 	.short	(.L_30 - .L_29)
.L_29:
        /*000c*/ 	.word	0x00000000
        /*0010*/ 	.short	0x0004
        /*0012*/ 	.short	0x0020
        /*0014*/ 	.byte	0x00, 0xf0, 0x21, 0x00


	//----- nvinfo : EIATTR_KPARAM_INFO
	.align		4
.L_30:
        /*0018*/ 	.byte	0x04, 0x17
        /*001a*/ 	.short	(.L_32 - .L_31)
.L_31:
        /*001c*/ 	.word	0x00000000
        /*0020*/ 	.short	0x0003
        /*0022*/ 	.short	0x0018
        /*0024*/ 	.byte	0x00, 0xf5, 0x21, 0x00


	//----- nvinfo : EIATTR_KPARAM_INFO
	.align		4
.L_32:
        /*0028*/ 	.byte	0x04, 0x17
        /*002a*/ 	.short	(.L_34 - .L_33)
.L_33:
        /*002c*/ 	.word	0x00000000
        /*0030*/ 	.short	0x0002
        /*0032*/ 	.short	0x0010
        /*0034*/ 	.byte	0x00, 0xf0, 0x21, 0x00


	//----- nvinfo : EIATTR_KPARAM_INFO
	.align		4
.L_34:
        /*0038*/ 	.byte	0x04, 0x17
        /*003a*/ 	.short	(.L_36 - .L_35)
.L_35:
        /*003c*/ 	.word	0x00000000
        /*0040*/ 	.short	0x0001
        /*0042*/ 	.short	0x0008
        /*0044*/ 	.byte	0x00, 0xf0, 0x21, 0x00


	//----- nvinfo : EIATTR_KPARAM_INFO
	.align		4
.L_36:
        /*0048*/ 	.byte	0x04, 0x17
        /*004a*/ 	.short	(.L_38 - .L_37)
.L_37:
        /*004c*/ 	.word	0x00000000
        /*0050*/ 	.short	0x0000
        /*0052*/ 	.short	0x0000
        /*0054*/ 	.byte	0x00, 0xf5, 0x21, 0x00


	//----- nvinfo : EIATTR_SPARSE_MMA_MASK
	.align		4
.L_38:
        /*0058*/ 	.byte	0x03, 0x50
        /*005a*/ 	.short	0x0000


	//----- nvinfo : EIATTR_MAXREG_COUNT
	.align		4
        /*005c*/ 	.byte	0x03, 0x1b
        /*005e*/ 	.short	0x00ff


	//----- nvinfo : EIATTR_EXTERNS
	.align		4
        /*0060*/ 	.byte	0x04, 0x0f
        /*0062*/ 	.short	(.L_40 - .L_39)


	//   ....[0]....
	.align		4
.L_39:
        /*0064*/ 	.word	index@(vprintf)


	//----- nvinfo : EIATTR_MERCURY_ISA_VERSION
	.align		4
.L_40:
        /*0068*/ 	.byte	0x03, 0x5f
        /*006a*/ 	.short	0x0101


	//----- nvinfo : EIATTR_VRC_CTA_INIT_COUNT
	.align		4
        /*006c*/ 	.byte	0x02, 0x4a
	.zero		1
	.zero		1


	//----- nvinfo : EIATTR_SYSCALL_OFFSETS
	.align		4
        /*0070*/ 	.byte	0x04, 0x46
        /*0072*/ 	.short	(.L_42 - .L_41)


	//   ....[0]....
.L_41:
        /*0074*/ 	.word	0x000000f0


	//----- nvinfo : EIATTR_EXIT_INSTR_OFFSETS
	.align		4
.L_42:
        /*0078*/ 	.byte	0x04, 0x1c
        /*007a*/ 	.short	(.L_44 - .L_43)


	//   ....[0]....
.L_43:
        /*007c*/ 	.word	0x00000130


	//   ....[1]....
        /*0080*/ 	.word	0x000005f0


	//   ....[2]....
        /*0084*/ 	.word	0x00000710


	//   ....[3]....
        /*0088*/ 	.word	0x00002120


	//----- nvinfo : EIATTR_CRS_STACK_SIZE
	.align		4
.L_44:
        /*008c*/ 	.byte	0x04, 0x1e
        /*008e*/ 	.short	(.L_46 - .L_45)
.L_45:
        /*0090*/ 	.word	0x00000000


	//----- nvinfo : EIATTR_CBANK_PARAM_SIZE
	.align		4
.L_46:
        /*0094*/ 	.byte	0x03, 0x19
        /*0096*/ 	.short	0x0028


	//----- nvinfo : EIATTR_PARAM_CBANK
	.align		4
        /*0098*/ 	.byte	0x04, 0x0a
        /*009a*/ 	.short	(.L_48 - .L_47)
	.align		4
.L_47:
        /*009c*/ 	.word	index@(.nv.constant0._Z22assign_closest_clusterPPdmmPmm)
        /*00a0*/ 	.short	0x0380
        /*00a2*/ 	.short	0x0028


	//----- nvinfo : EIATTR_SW_WAR
	.align		4
.L_48:
        /*00a4*/ 	.byte	0x04, 0x36
        /*00a6*/ 	.short	(.L_50 - .L_49)
.L_49:
        /*00a8*/ 	.word	0x00000008
.L_50:


//--------------------- .nv.info._Z16compute_distancePPdS0_S0_mmmm --------------------------
	.section	.nv.info._Z16compute_distancePPdS0_S0_mmmm,"",@"SHT_CUDA_INFO"
	.sectionflags	@""
	.align	4


	//----- nvinfo : EIATTR_CUDA_API_VERSION
	.align		4
        /*0000*/ 	.byte	0x04, 0x37
        /*0002*/ 	.short	(.L_52 - .L_51)
.L_51:
        /*0004*/ 	.word	0x00000082


	//----- nvinfo : EIATTR_KPARAM_INFO
	.align		4
.L_52:
        /*0008*/ 	.byte	0x04, 0x17
        /*000a*/ 	.short	(.L_54 - .L_53)
.L_53:
        /*000c*/ 	.word	0x00000000
        /*0010*/ 	.short	0x0006
        /*0012*/ 	.short	0x0030
        /*0014*/ 	.byte	0x00, 0xf0, 0x21, 0x00


	//----- nvinfo : EIATTR_KPARAM_INFO
	.align		4
.L_54:
        /*0018*/ 	.byte	0x04, 0x17
        /*001a*/ 	.short	(.L_56 - .L_55)
.L_55:
        /*001c*/ 	.word	0x00000000
        /*0020*/ 	.short	0x0005
        /*0022*/ 	.short	0x0028
        /*0024*/ 	.byte	0x00, 0xf0, 0x21, 0x00


	//----- nvinfo : EIATTR_KPARAM_INFO
	.align		4
.L_56:
        /*0028*/ 	.byte	0x04, 0x17
        /*002a*/ 	.short	(.L_58 - .L_57)
.L_57:
        /*002c*/ 	.word	0x00000000
        /*0030*/ 	.short	0x0004
        /*0032*/ 	.short	0x0020
        /*0034*/ 	.byte	0x00, 0xf0, 0x21, 0x00


	//----- nvinfo : EIATTR_KPARAM_INFO
	.align		4
.L_58:
        /*0038*/ 	.byte	0x04, 0x17
        /*003a*/ 	.short	(.L_60 - .L_59)
.L_59:
        /*003c*/ 	.word	0x00000000
        /*0040*/ 	.short	0x0003
        /*0042*/ 	.short	0x0018
        /*0044*/ 	.byte	0x00, 0xf0, 0x21, 0x00


	//----- nvinfo : EIATTR_KPARAM_INFO
	.align		4
.L_60:
        /*0048*/ 	.byte	0x04, 0x17
        /*004a*/ 	.short	(.L_62 - .L_61)
.L_61:
        /*004c*/ 	.word	0x00000000
        /*0050*/ 	.short	0x0002
        /*0052*/ 	.short	0x0010
        /*0054*/ 	.byte	0x00, 0xf5, 0x21, 0x00


	//----- nvinfo : EIATTR_KPARAM_INFO
	.align		4
.L_62:
        /*0058*/ 	.byte	0x04, 0x17
        /*005a*/ 	.short	(.L_64 - .L_63)
.L_63:
        /*005c*/ 	.word	0x00000000
        /*0060*/ 	.short	0x0001
        /*0062*/ 	.short	0x0008
        /*0064*/ 	.byte	0x00, 0xf5, 0x21, 0x00


	//----- nvinfo : EIATTR_KPARAM_INFO
	.align		4
.L_64:
        /*0068*/ 	.byte	0x04, 0x17
        /*006a*/ 	.short	(.L_66 - .L_65)
.L_65:
        /*006c*/ 	.word	0x00000000
        /*0070*/ 	.short	0x0000
        /*0072*/ 	.short	0x0000
        /*0074*/ 	.byte	0x00, 0xf5, 0x21, 0x00


	//----- nvinfo : EIATTR_SPARSE_MMA_MASK
	.align		4
.L_66:
        /*0078*/ 	.byte	0x03, 0x50
        /*007a*/ 	.short	0x0000


	//----- nvinfo : EIATTR_MAXREG_COUNT
	.align		4
        /*007c*/ 	.byte	0x03, 0x1b
        /*007e*/ 	.short	0x00ff


	//----- nvinfo : EIATTR_EXTERNS
	.align		4
        /*0080*/ 	.byte	0x04, 0x0f
        /*0082*/ 	.short	(.L_68 - .L_67)


	//   ....[0]....
	.align		4
.L_67:
        /*0084*/ 	.word	index@(vprintf)


	//----- nvinfo : EIATTR_MERCURY_ISA_VERSION
	.align		4
.L_68:
        /*0088*/ 	.byte	0x03, 0x5f
        /*008a*/ 	.short	0x0101


	//----- nvinfo : EIATTR_VRC_CTA_INIT_COUNT
	.align		4
        /*008c*/ 	.byte	0x02, 0x4a
	.zero		1
	.zero		1


	//----- nvinfo : EIATTR_SYSCALL_OFFSETS
	.align		4
        /*0090*/ 	.byte	0x04, 0x46
        /*0092*/ 	.short	(.L_70 - .L_69)


	//   ....[0]....
.L_69:
        /*0094*/ 	.word	0x000000b0


	//----- nvinfo : EIATTR_EXIT_INSTR_OFFSETS
	.align		4
.L_70:
        /*0098*/ 	.byte	0x04, 0x1c
        /*009a*/ 	.short	(.L_72 - .L_71)


	//   ....[0]....
.L_71:
        /*009c*/ 	.word	0x00000100


	//   ....[1]....
        /*00a0*/ 	.word	0x00001480


	//   ....[2]....
        /*00a4*/ 	.word	0x000018f0


	//   ....[3]....
        /*00a8*/ 	.word	0x00001a20


	//----- nvinfo : EIATTR_CRS_STACK_SIZE
	.align		4
.L_72:
        /*00ac*/ 	.byte	0x04, 0x1e
        /*00ae*/ 	.short	(.L_74 - .L_73)
.L_73:
        /*00b0*/ 	.word	0x00000000


	//----- nvinfo : EIATTR_CBANK_PARAM_SIZE
	.align		4
.L_74:
        /*00b4*/ 	.byte	0x03, 0x19
        /*00b6*/ 	.short	0x0038


	//----- nvinfo : EIATTR_PARAM_CBANK
	.align		4
        /*00b8*/ 	.byte	0x04, 0x0a
        /*00ba*/ 	.short	(.L_76 - .L_75)
	.align		4
.L_75:
        /*00bc*/ 	.word	index@(.nv.constant0._Z16compute_distancePPdS0_S0_mmmm)
        /*00c0*/ 	.short	0x0380
        /*00c2*/ 	.short	0x0038


	//----- nvinfo : EIATTR_SW_WAR
	.align		4
.L_76:
        /*00c4*/ 	.byte	0x04, 0x36
        /*00c6*/ 	.short	(.L_78 - .L_77)
.L_77:
        /*00c8*/ 	.word	0x00000008
.L_78:


//--------------------- .nv.info._Z16update_centroidsPPdS0_S0_PKmmmmm --------------------------
	.section	.nv.info._Z16update_centroidsPPdS0_S0_PKmmmmm,"",@"SHT_CUDA_INFO"
	.sectionflags	@""
	.align	4


	//----- nvinfo : EIATTR_CUDA_API_VERSION
	.align		4
        /*0000*/ 	.byte	0x04, 0x37
        /*0002*/ 	.short	(.L_80 - .L_79)
.L_79:
        /*0004*/ 	.word	0x00000082


	//----- nvinfo : EIATTR_KPARAM_INFO
	.align		4
.L_80:
        /*0008*/ 	.byte	0x04, 0x17
        /*000a*/ 	.short	(.L_82 - .L_81)
.L_81:
        /*000c*/ 	.word	0x00000000
        /*0010*/ 	.short	0x0007
        /*0012*/ 	.short	0x0038
        /*0014*/ 	.byte	0x00, 0xf0, 0x21, 0x00


	//----- nvinfo : EIATTR_KPARAM_INFO
	.align		4
.L_82:
        /*0018*/ 	.byte	0x04, 0x17
        /*001a*/ 	.short	(.L_84 - .L_83)
.L_83:
        /*001c*/ 	.word	0x00000000
        /*0020*/ 	.short	0x0006
        /*0022*/ 	.short	0x0030
        /*0024*/ 	.byte	0x00, 0xf0, 0x21, 0x00


	//----- nvinfo : EIATTR_KPARAM_INFO
	.align		4
.L_84:
        /*0028*/ 	.byte	0x04, 0x17
        /*002a*/ 	.short	(.L_86 - .L_85)
.L_85:
        /*002c*/ 	.word	0x00000000
        /*0030*/ 	.short	0x0005
        /*0032*/ 	.short	0x0028
        /*0034*/ 	.byte	0x00, 0xf0, 0x21, 0x00


	//----- nvinfo : EIATTR_KPARAM_INFO
	.align		4
.L_86:
        /*0038*/ 	.byte	0x04, 0x17
        /*003a*/ 	.short	(.L_88 - .L_87)
.L_87:
        /*003c*/ 	.word	0x00000000
        /*0040*/ 	.short	0x0004
        /*0042*/ 	.short	0x0020
        /*0044*/ 	.byte	0x00, 0xf0, 0x21, 0x00


	//----- nvinfo : EIATTR_KPARAM_INFO
	.align		4
.L_88:
        /*0048*/ 	.byte	0x04, 0x17
        /*004a*/ 	.short	(.L_90 - .L_89)
.L_89:
        /*004c*/ 	.word	0x00000000
        /*0050*/ 	.short	0x0003
        /*0052*/ 	.short	0x0018
        /*0054*/ 	.byte	0x00, 0xf5, 0x21, 0x00


	//----- nvinfo : EIATTR_KPARAM_INFO
	.align		4
.L_90:
        /*0058*/ 	.byte	0x04, 0x17
        /*005a*/ 	.short	(.L_92 - .L_91)
.L_91:
        /*005c*/ 	.word	0x00000000
        /*0060*/ 	.short	0x0002
        /*0062*/ 	.short	0x0010
        /*0064*/ 	.byte	0x00, 0xf5, 0x21, 0x00


	//----- nvinfo : EIATTR_KPARAM_INFO
	.align		4
.L_92:
        /*0068*/ 	.byte	0x04, 0x17
        /*006a*/ 	.short	(.L_94 - .L_93)
.L_93:
        /*006c*/ 	.word	0x00000000
        /*0070*/ 	.short	0x0001
        /*0072*/ 	.short	0x0008
        /*0074*/ 	.byte	0x00, 0xf5, 0x21, 0x00


	//----- nvinfo : EIATTR_KPARAM_INFO
	.align		4
.L_94:
        /*0078*/ 	.byte	0x04, 0x17
        /*007a*/ 	.short	(.L_96 - .L_95)
.L_95:
        /*007c*/ 	.word	0x00000000
        /*0080*/ 	.short	0x0000
        /*0082*/ 	.short	0x0000
        /*0084*/ 	.byte	0x00, 0xf5, 0x21, 0x00


	//----- nvinfo : EIATTR_SPARSE_MMA_MASK
	.align		4
.L_96:
        /*0088*/ 	.byte	0x03, 0x50
        /*008a*/ 	.short	0x0000


	//----- nvinfo : EIATTR_MAXREG_COUNT
	.align		4
        /*008c*/ 	.byte	0x03, 0x1b
        /*008e*/ 	.short	0x00ff


	//----- nvinfo : EIATTR_EXTERNS
	.align		4
        /*0090*/ 	.byte	0x04, 0x0f
        /*0092*/ 	.short	(.L_98 - .L_97)


	//   ....[0]....
	.align		4
.L_97:
        /*0094*/ 	.word	index@(vprintf)


	//----- nvinfo : EIATTR_MERCURY_ISA_VERSION
	.align		4
.L_98:
        /*0098*/ 	.byte	0x03, 0x5f
        /*009a*/ 	.short	0x0101


	//----- nvinfo : EIATTR_VRC_CTA_INIT_COUNT
	.align		4
        /*009c*/ 	.byte	0x02, 0x4a
	.zero		1
	.zero		1


	//----- nvinfo : EIATTR_SYSCALL_OFFSETS
	.align		4
        /*00a0*/ 	.byte	0x04, 0x46
        /*00a2*/ 	.short	(.L_100 - .L_99)


	//   ....[0]....
.L_99:
        /*00a4*/ 	.word	0x000000e0


	//----- nvinfo : EIATTR_EXIT_INSTR_OFFSETS
	.align		4
.L_100:
        /*00a8*/ 	.byte	0x04, 0x1c
        /*00aa*/ 	.short	(.L_102 - .L_101)


	//   ....[0]....
.L_101:
        /*00ac*/ 	.word	0x00000130


	//   ....[1]....
        /*00b0*/ 	.word	0x00000a50


	//   ....[2]....
        /*00b4*/ 	.word	0x00000c80


	//   ....[3]....
        /*00b8*/ 	.word	0x000020f0


	//----- nvinfo : EIATTR_CRS_STACK_SIZE
	.align		4
.L_102:
        /*00bc*/ 	.byte	0x04, 0x1e
        /*00be*/ 	.short	(.L_104 - .L_103)
.L_103:
        /*00c0*/ 	.word	0x00000000


	//----- nvinfo : EIATTR_CBANK_PARAM_SIZE
	.align		4
.L_104:
        /*00c4*/ 	.byte	0x03, 0x19
        /*00c6*/ 	.short	0x0040


	//----- nvinfo : EIATTR_PARAM_CBANK
	.align		4
        /*00c8*/ 	.byte	0x04, 0x0a
        /*00ca*/ 	.short	(.L_106 - .L_105)
	.align		4
.L_105:
        /*00cc*/ 	.word	index@(.nv.constant0._Z16update_centroidsPPdS0_S0_PKmmmmm)
        /*00d0*/ 	.short	0x0380
        /*00d2*/ 	.short	0x0040


	//----- nvinfo : EIATTR_SW_WAR
	.align		4
.L_106:
        /*00d4*/ 	.byte	0x04, 0x36
        /*00d6*/ 	.short	(.L_108 - .L_107)
.L_107:
        /*00d8*/ 	.word	0x00000008
.L_108:


//--------------------- .nv.callgraph             --------------------------
	.section	.nv.callgraph,"",@"SHT_CUDA_CALLGRAPH"
	.align	4
	.sectionentsize	8
	.align		4
        /*0000*/ 	.word	0x00000000
	.align		4
        /*0004*/ 	.word	0xffffffff
	.align		4
        /*0008*/ 	.word	index@(_Z22assign_closest_clusterPPdmmPmm)
	.align		4
        /*000c*/ 	.word	index@(vprintf)
	.align		4
        /*0010*/ 	.word	index@(_Z16compute_distancePPdS0_S0_mmmm)
	.align		4
        /*0014*/ 	.word	index@(vprintf)
	.align		4
        /*0018*/ 	.word	index@(_Z16update_centroidsPPdS0_S0_PKmmmmm)
	.align		4
        /*001c*/ 	.word	index@(vprintf)
	.align		4
        /*0020*/ 	.word	0x00000000
	.align		4
        /*0024*/ 	.word	0xfffffffe
	.align		4
        /*0028*/ 	.word	0x00000000
	.align		4
        /*002c*/ 	.word	0xfffffffd
	.align		4
        /*0030*/ 	.word	0x00000000
	.align		4
        /*0034*/ 	.word	0xfffffffc


//--------------------- .nv.constant4             --------------------------
	.section	.nv.constant4,"a",@progbits
	.align	8
	.align		8
.nv.constant4:
        /*0000*/ 	.dword	vprintf
	.align		8
        /*0008*/ 	.dword	$str
	.align		8
        /*0010*/ 	.dword	$str$1
	.align		8
        /*0018*/ 	.dword	$str$2


//--------------------- .text._Z22assign_closest_clusterPPdmmPmm --------------------------
	.section	.text._Z22assign_closest_clusterPPdmmPmm,"ax",@progbits
	.align	128
        .global         _Z22assign_closest_clusterPPdmmPmm
        .type           _Z22assign_closest_clusterPPdmmPmm,@function
        .size           _Z22assign_closest_clusterPPdmmPmm,(.L_x_105 - _Z22assign_closest_clusterPPdmmPmm)
        .other          _Z22assign_closest_clusterPPdmmPmm,@"STO_CUDA_ENTRY STV_DEFAULT"
_Z22assign_closest_clusterPPdmmPmm:
.text._Z22assign_closest_clusterPPdmmPmm:
[----:B------:R-:W0:Y:S01]  /*0000*/  LDC R1, c[0x0][0x37c] ;  /* 0x0000df00ff017b82 */ /* 0x000e220000000800 */
[----:B------:R-:W1:Y:S07]  /*0010*/  S2R R16, SR_TID.X ;  /* 0x0000000000107919 */ /* 0x000e6e0000002100 */
[----:B------:R-:W2:Y:S01]  /*0020*/  S2UR UR38, SR_CTAID.X ;  /* 0x00000000002679c3 */ /* 0x000ea20000002500 */
[----:B------:R-:W2:Y:S01]  /*0030*/  LDCU UR4, c[0x0][0x360] ;  /* 0x00006c00ff0477ac */ /* 0x000ea20008000800 */
[----:B------:R-:W-:-:S02]  /*0040*/  MOV R0, 0x0 ;  /* 0x0000000000007802 */ /* 0x000fc40000000f00 */
[----:B------:R-:W-:Y:S01]  /*0050*/  CS2R R6, SRZ ;  /* 0x0000000000067805 */ /* 0x000fe2000001ff00 */
[----:B------:R-:W3:Y:S03]  /*0060*/  LDCU.64 UR6, c[0x4][0x18] ;  /* 0x01000300ff0677ac */ /* 0x000ee60008000a00 */
[----:B------:R4:W0:Y:S01]  /*0070*/  LDC.64 R8, c[0x4][R0] ;  /* 0x0100000000087b82 */ /* 0x0008220000000a00 */
[----:B------:R-:W0:Y:S01]  /*0080*/  LDCU.64 UR36, c[0x0][0x358] ;  /* 0x00006b00ff2477ac */ /* 0x000e220008000a00 */
[----:B------:R-:W0:Y:S01]  /*0090*/  LDCU.64 UR40, c[0x0][0x388] ;  /* 0x00007100ff2877ac */ /* 0x000e220008000a00 */
[----:B---3--:R-:W-:Y:S01]  /*00a0*/  IMAD.U32 R4, RZ, RZ, UR6 ;  /* 0x00000006ff047e24 */ /* 0x008fe2000f8e00ff */
[----:B--2---:R-:W-:Y:S01]  /*00b0*/  UIMAD UR38, UR38, UR4, URZ ;  /* 0x00000004262672a4 */ /* 0x004fe2000f8e02ff */
[----:B------:R-:W-:-:S05]  /*00c0*/  IMAD.U32 R5, RZ, RZ, UR7 ;  /* 0x00000007ff057e24 */ /* 0x000fca000f8e00ff */
[----:B-1--4-:R-:W-:-:S07]  /*00d0*/  VIADD R2, R16, UR38 ;  /* 0x0000002610027c36 */ /* 0x012fce0008000000 */
[----:B------:R-:W-:-:S07]  /*00e0*/  LEPC R20, `(.L_x_0) ;  /* 0x000000001014794e */ /* 0x000fce0000000000 */
[----:B0-----:R-:W-:Y:S05]  /*00f0*/  CALL.ABS.NOINC R8 ;  /* 0x0000000008007343 */ /* 0x001fea0003c00000 */
.L_x_0:
[----:B------:R-:W0:Y:S02]  /*0100*/  LDCU.64 UR4, c[0x0][0x3a0] ;  /* 0x00007400ff0477ac */ /* 0x000e240008000a00 */
[----:B0-----:R-:W-:-:S04]  /*0110*/  ISETP.NE.U32.AND P0, PT, RZ, UR4, PT ;  /* 0x00000004ff007c0c */ /* 0x001fc8000bf05070 */
[----:B------:R-:W-:-:S13]  /*0120*/  ISETP.NE.AND.EX P0, PT, RZ, UR5, PT, P0 ;  /* 0x00000005ff007c0c */ /* 0x000fda000bf05300 */
[----:B------:R-:W-:Y:S05]  /*0130*/  @!P0 EXIT ;  /* 0x000000000000894d */ /* 0x000fea0003800000 */
[----:B------:R-:W0:Y:S02]  /*0140*/  LDC.64 R4, c[0x0][0x390] ;  /* 0x0000e400ff047b82 */ /* 0x000e240000000a00 */
[----:B0-----:R-:W-:-:S04]  /*0150*/  ISETP.NE.U32.AND P0, PT, R4, RZ, PT ;  /* 0x000000ff0400720c */ /* 0x001fc80003f05070 */
[----:B------:R-:W-:-:S13]  /*0160*/  ISETP.NE.AND.EX P0, PT, R5, RZ, PT, P0 ;  /* 0x000000ff0500720c */ /* 0x000fda0003f05300 */
[----:B------:R-:W-:Y:S05]  /*0170*/  @P0 BRA `(.L_x_1) ;  /* 0x0000000400740947 */ /* 0x000fea0003800000 */
[----:B------:R-:W-:Y:S01]  /*0180*/  UISETP.GE.U32.AND UP0, UPT, UR4, 0x4, UPT ;  /* 0x000000040400788c */ /* 0x000fe2000bf06070 */
[----:B------:R-:W-:Y:S01]  /*0190*/  IMAD.MOV.U32 R0, RZ, RZ, RZ ;  /* 0x000000ffff007224 */ /* 0x000fe200078e00ff */
[----:B------:R-:W-:Y:S01]  /*01a0*/  ULOP3.LUT UR6, UR4, 0x3, URZ, 0xc0, !UPT ;  /* 0x0000000304067892 */ /* 0x000fe2000f8ec0ff */
[----:B------:R-:W-:Y:S01]  /*01b0*/  IMAD.MOV.U32 R5, RZ, RZ, RZ ;  /* 0x000000ffff057224 */ /* 0x000fe200078e00ff */
[----:B------:R-:W-:-:S04]  /*01c0*/  UISETP.GE.U32.AND.EX UP0, UPT, UR5, URZ, UPT, UP0 ;  /* 0x000000ff0500728c */ /* 0x000fc8000bf06100 */
[----:B------:R-:W-:-:S05]  /*01d0*/  IMAD.U32 R3, RZ, RZ, UR6 ;  /* 0x00000006ff037e24 */ /* 0x000fca000f8e00ff */
[----:B------:R-:W-:Y:S05]  /*01e0*/  BRA.U !UP0, `(.L_x_2) ;  /* 0x0000000108f87547 */ /* 0x000fea000b800000 */
[----:B------:R-:W0:Y:S01]  /*01f0*/  LDCU UR5, c[0x0][0x3a4] ;  /* 0x00007480ff0577ac */ /* 0x000e220008000800 */
[----:B------:R-:W-:Y:S01]  /*0200*/  BSSY.RECONVERGENT B0, `(.L_x_3) ;  /* 0x000003b000007945 */ /* 0x000fe20003800200 */
[----:B------:R-:W-:Y:S01]  /*0210*/  IMAD.MOV.U32 R4, RZ, RZ, 0x1 ;  /* 0x00000001ff047424 */ /* 0x000fe200078e00ff */
[----:B------:R-:W-:-:S06]  /*0220*/  ULOP3.LUT UR4, UR4, 0xfffffffc, URZ, 0xc0, !UPT ;  /* 0xfffffffc04047892 */ /* 0x000fcc000f8ec0ff */
[----:B------:R-:W-:Y:S01]  /*0230*/  MOV R6, UR4 ;  /* 0x0000000400067c02 */ /* 0x000fe20008000f00 */
[----:B0-----:R-:W-:-:S07]  /*0240*/  IMAD.U32 R5, RZ, RZ, UR5 ;  /* 0x00000005ff057e24 */ /* 0x001fce000f8e00ff */
.L_x_4:
[----:B------:R-:W-:-:S04]  /*0250*/  ISETP.GE.U32.AND P0, PT, R2, UR40, PT ;  /* 0x0000002802007c0c */ /* 0x000fc8000bf06070 */
[----:B------:R-:W-:-:S13]  /*0260*/  ISETP.GE.U32.AND.EX P0, PT, RZ, UR41, PT, P0 ;  /* 0x00000029ff007c0c */ /* 0x000fda000bf06100 */
[----:B---3--:R-:W0:Y:S02]  /*0270*/  @!P0 LDC.64 R8, c[0x0][0x380] ;  /* 0x0000e000ff088b82 */ /* 0x008e240000000a00 */
[----:B0-----:R-:W-:-:S04]  /*0280*/  @!P0 LEA R8, P1, R2, R8, 0x3 ;  /* 0x0000000802088211 */ /* 0x001fc800078218ff */
[----:B------:R-:W-:-:S06]  /*0290*/  @!P0 LEA.HI.X R9, R2, R9, RZ, 0x3, P1 ;  /* 0x0000000902098211 */ /* 0x000fcc00008f1cff */
[----:B------:R-:W2:Y:S01]  /*02a0*/  @!P0 LDG.E.64 R8, desc[UR36][R8.64] ;  /* 0x0000002408088981 */ /* 0x000ea2000c1e1b00 */
[----:B------:R-:W-:Y:S01]  /*02b0*/  VIADD R7, R2, 0x1 ;  /* 0x0000000102077836 */ /* 0x000fe20000000000 */
[----:B------:R-:W0:Y:S01]  /*02c0*/  @!P0 LDC.64 R10, c[0x0][0x398] ;  /* 0x0000e600ff0a8b82 */ /* 0x000e220000000a00 */
[----:B------:R-:W-:Y:S02]  /*02d0*/  @!P0 IMAD.MOV.U32 R18, RZ, RZ, 0x0 ;  /* 0x00000000ff128424 */ /* 0x000fe400078e00ff */
[----:B------:R-:W-:Y:S01]  /*02e0*/  @!P0 IMAD.MOV.U32 R19, RZ, RZ, 0x3ff00000 ;  /* 0x3ff00000ff138424 */ /* 0x000fe200078e00ff */
[----:B------:R-:W-:-:S04]  /*02f0*/  ISETP.GE.U32.AND P1, PT, R7, UR40, PT ;  /* 0x0000002807007c0c */ /* 0x000fc8000bf26070 */
[----:B------:R-:W-:-:S13]  /*0300*/  ISETP.GE.U32.AND.EX P1, PT, RZ, UR41, PT, P1 ;  /* 0x00000029ff007c0c */ /* 0x000fda000bf26110 */
[----:B------:R-:W1:Y:S02]  /*0310*/  @!P1 LDC.64 R12, c[0x0][0x380] ;  /* 0x0000e000ff0c9b82 */ /* 0x000e640000000a00 */
[----:B-1----:R-:W-:-:S04]  /*0320*/  @!P1 LEA R12, P2, R7, R12, 0x3 ;  /* 0x0000000c070c9211 */ /* 0x002fc800078418ff */
[----:B------:R-:W-:Y:S01]  /*0330*/  @!P1 LEA.HI.X R13, R7, R13, RZ, 0x3, P2 ;  /* 0x0000000d070d9211 */ /* 0x000fe200010f1cff */
[----:B--2---:R1:W-:Y:S04]  /*0340*/  @!P0 ST.E.64 desc[UR36][R8.64], R18 ;  /* 0x0000001208008985 */ /* 0x0043e8000c101b24 */
[----:B0-----:R0:W-:Y:S04]  /*0350*/  @!P0 STG.E.64 desc[UR36][R10.64], RZ ;  /* 0x000000ff0a008986 */ /* 0x0011e8000c101b24 */
[----:B------:R-:W2:Y:S01]  /*0360*/  @!P1 LDG.E.64 R12, desc[UR36][R12.64] ;  /* 0x000000240c0c9981 */ /* 0x000ea2000c1e1b00 */
[----:B------:R-:W-:Y:S01]  /*0370*/  VIADD R7, R2, 0x2 ;  /* 0x0000000202077836 */ /* 0x000fe20000000000 */
[----:B------:R-:W3:Y:S01]  /*0380*/  @!P1 LDC.64 R22, c[0x0][0x398] ;  /* 0x0000e600ff169b82 */ /* 0x000ee20000000a00 */
[----:B------:R-:W-:-:S02]  /*0390*/  @!P1 IMAD.MOV.U32 R20, RZ, RZ, 0x0 ;  /* 0x00000000ff149424 */ /* 0x000fc400078e00ff */
[----:B------:R-:W-:Y:S01]  /*03a0*/  @!P1 IMAD.MOV.U32 R21, RZ, RZ, 0x3ff00000 ;  /* 0x3ff00000ff159424 */ /* 0x000fe200078e00ff */
[----:B------:R-:W-:-:S04]  /*03b0*/  ISETP.GE.U32.AND P0, PT, R7, UR40, PT ;  /* 0x0000002807007c0c */ /* 0x000fc8000bf06070 */
[----:B------:R-:W-:-:S13]  /*03c0*/  ISETP.GE.U32.AND.EX P0, PT, RZ, UR41, PT, P0 ;  /* 0x00000029ff007c0c */ /* 0x000fda000bf06100 */
[----:B------:R-:W4:Y:S02]  /*03d0*/  @!P0 LDC.64 R14, c[0x0][0x380] ;  /* 0x0000e000ff0e8b82 */ /* 0x000f240000000a00 */
[----:B----4-:R-:W-:-:S04]  /*03e0*/  @!P0 LEA R14, P2, R7, R14, 0x3 ;  /* 0x0000000e070e8211 */ /* 0x010fc800078418ff */
[----:B------:R-:W-:Y:S01]  /*03f0*/  @!P0 LEA.HI.X R15, R7, R15, RZ, 0x3, P2 ;  /* 0x0000000f070f8211 */ /* 0x000fe200010f1cff */
[----:B--2---:R2:W-:Y:S04]  /*0400*/  @!P1 ST.E.64 desc[UR36][R12.64], R20 ;  /* 0x000000140c009985 */ /* 0x0045e8000c101b24 */
[----:B---3--:R3:W-:Y:S04]  /*0410*/  @!P1 STG.E.64 desc[UR36][R22.64], RZ ;  /* 0x000000ff16009986 */ /* 0x0087e8000c101b24 */
[----:B-1----:R-:W4:Y:S01]  /*0420*/  @!P0 LDG.E.64 R8, desc[UR36][R14.64] ;  /* 0x000000240e088981 */ /* 0x002f22000c1e1b00 */
[----:B------:R-:W-:Y:S01]  /*0430*/  IADD3 R7, PT, PT, R2, 0x3, RZ ;  /* 0x0000000302077810 */ /* 0x000fe20007ffe0ff */
[----:B------:R-:W1:Y:S01]  /*0440*/  @!P0 LDC.64 R24, c[0x0][0x398] ;  /* 0x0000e600ff188b82 */ /* 0x000e620000000a00 */
[----:B------:R-:W-:-:S02]  /*0450*/  @!P0 IMAD.MOV.U32 R18, RZ, RZ, 0x0 ;  /* 0x00000000ff128424 */ /* 0x000fc400078e00ff */
[----:B------:R-:W-:Y:S01]  /*0460*/  ISETP.GE.U32.AND P1, PT, R7, UR40, PT ;  /* 0x0000002807007c0c */ /* 0x000fe2000bf26070 */
[----:B------:R-:W-:-:S03]  /*0470*/  @!P0 IMAD.MOV.U32 R19, RZ, RZ, 0x3ff00000 ;  /* 0x3ff00000ff138424 */ /* 0x000fc600078e00ff */
[----:B------:R-:W-:-:S13]  /*0480*/  ISETP.GE.U32.AND.EX P1, PT, RZ, UR41, PT, P1 ;  /* 0x00000029ff007c0c */ /* 0x000fda000bf26110 */
[----:B0-----:R-:W0:Y:S02]  /*0490*/  @!P1 LDC.64 R10, c[0x0][0x380] ;  /* 0x0000e000ff0a9b82 */ /* 0x001e240000000a00 */
[----:B0-----:R-:W-:-:S04]  /*04a0*/  @!P1 LEA R10, P2, R7, R10, 0x3 ;  /* 0x0000000a070a9211 */ /* 0x001fc800078418ff */
[----:B------:R-:W-:Y:S01]  /*04b0*/  @!P1 LEA.HI.X R11, R7, R11, RZ, 0x3, P2 ;  /* 0x0000000b070b9211 */ /* 0x000fe200010f1cff */
[----:B----4-:R3:W-:Y:S04]  /*04c0*/  @!P0 ST.E.64 desc[UR36][R8.64], R18 ;  /* 0x0000001208008985 */ /* 0x0107e8000c101b24 */
[----:B-1----:R3:W-:Y:S04]  /*04d0*/  @!P0 STG.E.64 desc[UR36][R24.64], RZ ;  /* 0x000000ff18008986 */ /* 0x0027e8000c101b24 */
[----:B------:R-:W4:Y:S01]  /*04e0*/  @!P1 LDG.E.64 R10, desc[UR36][R10.64] ;  /* 0x000000240a0a9981 */ /* 0x000f22000c1e1b00 */
[----:B------:R-:W0:Y:S01]  /*04f0*/  @!P1 LDC.64 R14, c[0x0][0x398] ;  /* 0x0000e600ff0e9b82 */ /* 0x000e220000000a00 */
[----:B--2---:R-:W-:Y:S01]  /*0500*/  @!P1 IMAD.MOV.U32 R12, RZ, RZ, 0x0 ;  /* 0x00000000ff0c9424 */ /* 0x004fe200078e00ff */
[----:B------:R-:W-:Y:S01]  /*0510*/  IADD3 R6, P0, PT, R6, -0x4, RZ ;  /* 0xfffffffc06067810 */ /* 0x000fe20007f1e0ff */
[----:B------:R-:W-:-:S02]  /*0520*/  @!P1 IMAD.MOV.U32 R13, RZ, RZ, 0x3ff00000 ;  /* 0x3ff00000ff0d9424 */ /* 0x000fc400078e00ff */
[----:B------:R-:W-:Y:S01]  /*0530*/  VIADD R4, R4, 0x4 ;  /* 0x0000000404047836 */ /* 0x000fe20000000000 */
[----:B------:R-:W-:Y:S01]  /*0540*/  IADD3.X R5, PT, PT, R5, -0x1, RZ, P0, !PT ;  /* 0xffffffff05057810 */ /* 0x000fe200007fe4ff */
[----:B------:R-:W-:Y:S01]  /*0550*/  VIADD R2, R2, 0x4 ;  /* 0x0000000402027836 */ /* 0x000fe20000000000 */
[----:B------:R-:W-:-:S04]  /*0560*/  ISETP.NE.U32.AND P0, PT, R6, RZ, PT ;  /* 0x000000ff0600720c */ /* 0x000fc80003f05070 */
[----:B------:R-:W-:Y:S01]  /*0570*/  ISETP.NE.AND.EX P0, PT, R5, RZ, PT, P0 ;  /* 0x000000ff0500720c */ /* 0x000fe20003f05300 */
[----:B----4-:R3:W-:Y:S04]  /*0580*/  @!P1 ST.E.64 desc[UR36][R10.64], R12 ;  /* 0x0000000c0a009985 */ /* 0x0107e8000c101b24 */
[----:B0-----:R3:W-:Y:S08]  /*0590*/  @!P1 STG.E.64 desc[UR36][R14.64], RZ ;  /* 0x000000ff0e009986 */ /* 0x0017f0000c101b24 */
[----:B------:R-:W-:Y:S05]  /*05a0*/  @P0 BRA `(.L_x_4) ;  /* 0xfffffffc00280947 */ /* 0x000fea000383ffff */
[----:B------:R-:W-:Y:S05]  /*05b0*/  BSYNC.RECONVERGENT B0 ;  /* 0x0000000000007941 */ /* 0x000fea0003800200 */
.L_x_3:
[----:B------:R-:W-:-:S07]  /*05c0*/  VIADD R5, R4, 0xffffffff ;  /* 0xffffffff04057836 */ /* 0x000fce0000000000 */
.L_x_2:
[----:B------:R-:W-:-:S04]  /*05d0*/  ISETP.NE.U32.AND P0, PT, R3, RZ, PT ;  /* 0x000000ff0300720c */ /* 0x000fc80003f05070 */
[----:B------:R-:W-:-:S13]  /*05e0*/  ISETP.NE.AND.EX P0, PT, R0, RZ, PT, P0 ;  /* 0x000000ff0000720c */ /* 0x000fda0003f05300 */
[----:B------:R-:W-:Y:S05]  /*05f0*/  @!P0 EXIT ;  /* 0x000000000000894d */ /* 0x000fea0003800000 */
[----:B------:R-:W-:-:S07]  /*0600*/  IADD3 R16, PT, PT, R16, UR38, R5 ;  /* 0x0000002610107c10 */ /* 0x000fce000fffe005 */
.L_x_5:
[----:B------:R-:W0:Y:S02]  /*0610*/  LDCU.64 UR4, c[0x0][0x388] ;  /* 0x00007100ff0477ac */ /* 0x000e240008000a00 */
[----:B0-----:R-:W-:-:S04]  /*0620*/  ISETP.GE.U32.AND P0, PT, R16, UR4, PT ;  /* 0x0000000410007c0c */ /* 0x001fc8000bf06070 */
[----:B------:R-:W-:-:S13]  /*0630*/  ISETP.GE.U32.AND.EX P0, PT, RZ, UR5, PT, P0 ;  /* 0x00000005ff007c0c */ /* 0x000fda000bf06100 */
[----:B------:R-:W0:Y:S02]  /*0640*/  @!P0 LDC.64 R4, c[0x0][0x380] ;  /* 0x0000e000ff048b82 */ /* 0x000e240000000a00 */
[----:B0-----:R-:W-:-:S04]  /*0650*/  @!P0 LEA R4, P1, R16, R4, 0x3 ;  /* 0x0000000410048211 */ /* 0x001fc800078218ff */
[----:B------:R-:W-:-:S06]  /*0660*/  @!P0 LEA.HI.X R5, R16, R5, RZ, 0x3, P1 ;  /* 0x0000000510058211 */ /* 0x000fcc00008f1cff */
[----:B------:R-:W2:Y:S01]  /*0670*/  @!P0 LDG.E.64 R4, desc[UR36][R4.64] ;  /* 0x0000002404048981 */ /* 0x000ea2000c1e1b00 */
[----:B------:R-:W0:Y:S01]  /*0680*/  @!P0 LDC.64 R6, c[0x0][0x398] ;  /* 0x0000e600ff068b82 */ /* 0x000e220000000a00 */
[----:B---3--:R-:W-:Y:S01]  /*0690*/  IADD3 R8, P1, PT, R3, -0x1, RZ ;  /* 0xffffffff03087810 */ /* 0x008fe20007f3e0ff */
[----:B------:R-:W-:Y:S01]  /*06a0*/  @!P0 IMAD.MOV.U32 R3, RZ, RZ, 0x3ff00000 ;  /* 0x3ff00000ff038424 */ /* 0x000fe200078e00ff */
[----:B------:R-:W-:Y:S02]  /*06b0*/  @!P0 MOV R2, 0x0 ;  /* 0x0000000000028802 */ /* 0x000fe40000000f00 */
[----:B------:R-:W-:Y:S02]  /*06c0*/  IADD3.X R0, PT, PT, R0, -0x1, RZ, P1, !PT ;  /* 0xffffffff00007810 */ /* 0x000fe40000ffe4ff */
[----:B------:R-:W-:-:S04]  /*06d0*/  ISETP.NE.U32.AND P1, PT, R8, RZ, PT ;  /* 0x000000ff0800720c */ /* 0x000fc80003f25070 */
[----:B------:R-:W-:Y:S01]  /*06e0*/  ISETP.NE.AND.EX P1, PT, R0, RZ, PT, P1 ;  /* 0x000000ff0000720c */ /* 0x000fe20003f25310 */
[----:B--2---:R1:W-:Y:S04]  /*06f0*/  @!P0 ST.E.64 desc[UR36][R4.64], R2 ;  /* 0x0000000204008985 */ /* 0x0043e8000c101b24 */
[----:B0-----:R1:W-:Y:S08]  /*0700*/  @!P0 STG.E.64 desc[UR36][R6.64], RZ ;  /* 0x000000ff06008986 */ /* 0x0013f0000c101b24 */
[----:B------:R-:W-:Y:S05]  /*0710*/  @!P1 EXIT ;  /* 0x000000000000994d */ /* 0x000fea0003800000 */
[----:B------:R-:W-:Y:S02]  /*0720*/  VIADD R16, R16, 0x1 ;  /* 0x0000000110107836 */ /* 0x000fe40000000000 */
[----:B-1----:R-:W-:Y:S01]  /*0730*/  IMAD.MOV.U32 R3, RZ, RZ, R8 ;  /* 0x000000ffff037224 */ /* 0x002fe200078e0008 */
[----:B------:R-:W-:Y:S06]  /*0740*/  BRA `(.L_x_5) ;  /* 0xfffffffc00b07947 */ /* 0x000fec000383ffff */
.L_x_1:
[C---:B------:R-:W-:Y:S01]  /*0750*/  LOP3.LUT R0, R4.reuse, 0x7, RZ, 0xc0, !PT ;  /* 0x0000000704007812 */ /* 0x040fe200078ec0ff */
[----:B------:R-:W-:Y:S01]  /*0760*/  IMAD.MOV.U32 R5, RZ, RZ, RZ ;  /* 0x000000ffff057224 */ /* 0x000fe200078e00ff */
[C---:B------:R-:W-:Y:S02]  /*0770*/  LOP3.LUT R3, R4.reuse, 0x3, RZ, 0xc0, !PT ;  /* 0x0000000304037812 */ /* 0x040fe400078ec0ff */
[----:B------:R-:W-:-:S07]  /*0780*/  LOP3.LUT R4, R4, 0xfffffff8, RZ, 0xc0, !PT ;  /* 0xfffffff804047812 */ /* 0x000fce00078ec0ff */
.L_x_19:
[----:B0-----:R-:W0:Y:S01]  /*0790*/  LDCU.64 UR4, c[0x0][0x388] ;  /* 0x00007100ff0477ac */ /* 0x001e220008000a00 */
[----:B------:R-:W-:Y:S01]  /*07a0*/  IMAD.IADD R6, R2, 0x1, R5 ;  /* 0x0000000102067824 */ /* 0x000fe200078e0205 */
[----:B------:R-:W-:Y:S04]  /*07b0*/  BSSY.RECONVERGENT B0, `(.L_x_6) ;  /* 0x0000191000007945 */ /* 0x000fe80003800200 */
[----:B0-----:R-:W-:-:S04]  /*07c0*/  ISETP.GE.U32.AND P0, PT, R6, UR4, PT ;  /* 0x0000000406007c0c */ /* 0x001fc8000bf06070 */
[----:B------:R-:W-:-:S13]  /*07d0*/  ISETP.GE.U32.AND.EX P0, PT, RZ, UR5, PT, P0 ;  /* 0x00000005ff007c0c */ /* 0x000fda000bf06100 */
[----:B------:R-:W-:Y:S05]  /*07e0*/  @P0 BRA `(.L_x_7) ;  /* 0x0000001800340947 */ /* 0x000fea0003800000 */
[----:B------:R-:W0:Y:S01]  /*07f0*/  LDC.64 R14, c[0x0][0x390] ;  /* 0x0000e400ff0e7b82 */ /* 0x000e220000000a00 */
[----:B------:R-:W1:Y:S01]  /*0800*/  LDCU.64 UR4, c[0x0][0x380] ;  /* 0x00007000ff0477ac */ /* 0x000e620008000a00 */
[----:B------:R-:W-:Y:S02]  /*0810*/  CS2R R8, SRZ ;  /* 0x0000000000087805 */ /* 0x000fe4000001ff00 */
[----:B------:R-:W-:Y:S01]  /*0820*/  CS2R R24, SRZ ;  /* 0x0000000000187805 */ /* 0x000fe2000001ff00 */
[----:B------:R-:W-:Y:S02]  /*0830*/  IMAD.MOV.U32 R22, RZ, RZ, -0x20000000 ;  /* 0xe0000000ff167424 */ /* 0x000fe400078e00ff */
[----:B------:R-:W-:Y:S01]  /*0840*/  IMAD.MOV.U32 R23, RZ, RZ, 0x47efffff ;  /* 0x47efffffff177424 */ /* 0x000fe200078e00ff */
[----:B-1----:R-:W-:-:S04]  /*0850*/  LEA R10, P1, R6, UR4, 0x3 ;  /* 0x00000004060a7c11 */ /* 0x002fc8000f8218ff */
[----:B------:R-:W-:Y:S02]  /*0860*/  LEA.HI.X R11, R6, UR5, RZ, 0x3, P1 ;  /* 0x00000005060b7c11 */ /* 0x000fe400088f1cff */
[----:B0-----:R-:W-:-:S04]  /*0870*/  ISETP.GE.U32.AND P0, PT, R14, 0x8, PT ;  /* 0x000000080e00780c */ /* 0x001fc80003f06070 */
[----:B------:R-:W-:-:S13]  /*0880*/  ISETP.GE.U32.AND.EX P0, PT, R15, RZ, PT, P0 ;  /* 0x000000ff0f00720c */ /* 0x000fda0003f06100 */
[----:B------:R-:W-:Y:S05]  /*0890*/  @!P0 BRA `(.L_x_8) ;  /* 0x0000000c002c8947 */ /* 0x000fea0003800000 */
[----:B------:R-:W2:Y:S01]  /*08a0*/  LDG.E.64 R6, desc[UR36][R10.64] ;  /* 0x000000240a067981 */ /* 0x000ea2000c1e1b00 */
[----:B------:R-:W-:Y:S01]  /*08b0*/  UMOV UR4, 0xe0000000 ;  /* 0xe000000000047882 */ /* 0x000fe20000000000 */
[----:B------:R-:W-:Y:S02]  /*08c0*/  UMOV UR5, 0x47efffff ;  /* 0x47efffff00057882 */ /* 0x000fe40000000000 */
[----:B--2---:R-:W2:Y:S02]  /*08d0*/  LD.E.64 R8, desc[UR36][R6.64] ;  /* 0x0000002406087980 */ /* 0x004ea4000c101b00 */
[----:B--2---:R-:W-:-:S14]  /*08e0*/  DSETP.GEU.AND P0, PT, R8, UR4, PT ;  /* 0x0000000408007e2a */ /* 0x004fdc000bf0e000 */
[----:B------:R0:W-:Y:S04]  /*08f0*/  @P0 ST.E.64 desc[UR36][R6.64], RZ ;  /* 0x000000ff06000985 */ /* 0x0001e8000c101b24 */
[----:B0-----:R-:W2:Y:S01]  /*0900*/  @P0 LDG.E.64 R6, desc[UR36][R10.64] ;  /* 0x000000240a060981 */ /* 0x001ea2000c1e1b00 */
[----:B------:R-:W-:Y:S01]  /*0910*/  @P0 MOV R8, 0xe0000000 ;  /* 0xe000000000080802 */ /* 0x000fe20000000f00 */
[----:B------:R-:W-:Y:S02]  /*0920*/  @P0 IMAD.MOV.U32 R9, RZ, RZ, 0x47efffff ;  /* 0x47efffffff090424 */ /* 0x000fe400078e00ff */
[----:B--2---:R-:W2:Y:S04]  /*0930*/  LD.E.64 R12, desc[UR36][R6.64+0x8] ;  /* 0x00000824060c7980 */ /* 0x004ea8000c101b00 */
[----:B--2---:R-:W-:-:S14]  /*0940*/  DSETP.GEU.AND P2, PT, R12, R8, PT ;  /* 0x000000080c00722a */ /* 0x004fdc0003f4e000 */
[----:B------:R0:W-:Y:S04]  /*0950*/  @P2 ST.E.64 desc[UR36][R6.64+0x8], RZ ;  /* 0x000008ff06002985 */ /* 0x0001e8000c101b24 */
[----:B0-----:R-:W2:Y:S01]  /*0960*/  @P2 LDG.E.64 R6, desc[UR36][R10.64] ;  /* 0x000000240a062981 */ /* 0x001ea2000c1e1b00 */
[----:B------:R-:W-:Y:S02]  /*0970*/  @P2 IMAD.MOV.U32 R12, RZ, RZ, R8 ;  /* 0x000000ffff0c2224 */ /* 0x000fe400078e0008 */
[----:B------:R-:W-:Y:S01]  /*0980*/  @P2 IMAD.MOV.U32 R13, RZ, RZ, R9 ;  /* 0x000000ffff0d2224 */ /* 0x000fe200078e0009 */
[----:B--2---:R-:W2:Y:S05]  /*0990*/  LD.E.64 R16, desc[UR36][R6.64+0x10] ;  /* 0x0000102406107980 */ /* 0x004eaa000c101b00 */
        /* <DEDUP_REMOVED lines=15> */
[----:B------:R-:W-:Y:S01]  /*0a90*/  @P5 MOV R20, R18 ;  /* 0x0000001200145202 */ /* 0x000fe20000000f00 */
[----:B------:R-:W-:Y:S02]  /*0aa0*/  @P5 IMAD.MOV.U32 R21, RZ, RZ, R19 ;  /* 0x000000ffff155224 */ /* 0x000fe400078e0013 */
        /* <DEDUP_REMOVED lines=10> */
[----:B------:R-:W-:Y:S01]  /*0b50*/  @P1 IMAD.MOV.U32 R12, RZ, RZ, R8 ;  /* 0x000000ffff0c1224 */ /* 0x000fe200078e0008 */
[----:B------:R-:W-:Y:S01]  /*0b60*/  UMOV UR4, URZ ;  /* 0x000000ff00047c82 */ /* 0x000fe20008000000 */
[----:B------:R-:W-:Y:S01]  /*0b70*/  @P1 IMAD.MOV.U32 R13, RZ, RZ, R9 ;  /* 0x000000ffff0d1224 */ /* 0x000fe200078e0009 */
[----:B--2---:R-:W2:Y:S01]  /*0b80*/  LD.E.64 R22, desc[UR36][R6.64+0x38] ;  /* 0x0000382406167980 */ /* 0x004ea2000c101b00 */
[----:B------:R-:W-:Y:S02]  /*0b90*/  IMAD.MOV.U32 R16, RZ, RZ, 0x1 ;  /* 0x00000001ff107424 */ /* 0x000fe400078e00ff */
[----:B------:R-:W-:-:S02]  /*0ba0*/  HFMA2 R18, -RZ, RZ, 0, 0 ;  /* 0x00000000ff127431 */ /* 0x000fc400000001ff */
[----:B------:R-:W-:Y:S02]  /*0bb0*/  @P2 IMAD.U32 R16, RZ, RZ, UR4 ;  /* 0x00000004ff102e24 */ /* 0x000fe4000f8e00ff */
[----:B------:R-:W-:Y:S02]  /*0bc0*/  IMAD.MOV.U32 R17, RZ, RZ, RZ ;  /* 0x000000ffff117224 */ /* 0x000fe400078e00ff */
[----:B------:R-:W-:Y:S01]  /*0bd0*/  @P2 IMAD.U32 R17, RZ, RZ, UR4 ;  /* 0x00000004ff112e24 */ /* 0x000fe2000f8e00ff */
[----:B------:R-:W0:Y:S01]  /*0be0*/  LDCU UR4, c[0x0][0x394] ;  /* 0x00007280ff0477ac */ /* 0x000e220008000800 */
[----:B------:R-:W-:Y:S01]  /*0bf0*/  IMAD.MOV.U32 R14, RZ, RZ, 0x2 ;  /* 0x00000002ff0e7424 */ /* 0x000fe200078e00ff */
[----:B------:R-:W-:Y:S01]  /*0c00*/  @P3 MOV R14, R16 ;  /* 0x00000010000e3202 */ /* 0x000fe20000000f00 */
[----:B------:R-:W-:Y:S02]  /*0c10*/  IMAD.MOV.U32 R9, RZ, RZ, RZ ;  /* 0x000000ffff097224 */ /* 0x000fe400078e00ff */
[----:B------:R-:W-:-:S02]  /*0c20*/  IMAD.MOV.U32 R8, RZ, RZ, 0x3 ;  /* 0x00000003ff087424 */ /* 0x000fc400078e00ff */
[----:B------:R-:W-:Y:S02]  /*0c30*/  @P3 IMAD.MOV.U32 R9, RZ, RZ, R17 ;  /* 0x000000ffff093224 */ /* 0x000fe400078e0011 */
[----:B------:R-:W-:Y:S02]  /*0c40*/  @P4 IMAD.MOV.U32 R8, RZ, RZ, R14 ;  /* 0x000000ffff084224 */ /* 0x000fe400078e000e */
[----:B------:R-:W-:Y:S02]  /*0c50*/  IMAD.MOV.U32 R14, RZ, RZ, 0x4 ;  /* 0x00000004ff0e7424 */ /* 0x000fe400078e00ff */
[----:B------:R-:W-:Y:S02]  /*0c60*/  @P4 IMAD.MOV.U32 R18, RZ, RZ, R9 ;  /* 0x000000ffff124224 */ /* 0x000fe400078e0009 */
[----:B------:R-:W-:Y:S02]  /*0c70*/  @P5 IMAD.MOV.U32 R14, RZ, RZ, R8 ;  /* 0x000000ffff0e5224 */ /* 0x000fe400078e0008 */
[----:B------:R-:W-:-:S02]  /*0c80*/  HFMA2 R8, -RZ, RZ, 0, 0 ;  /* 0x00000000ff087431 */ /* 0x000fc400000001ff */
[----:B------:R-:W-:Y:S02]  /*0c90*/  IMAD.MOV.U32 R17, RZ, RZ, RZ ;  /* 0x000000ffff117224 */ /* 0x000fe400078e00ff */
[----:B------:R-:W-:Y:S02]  /*0ca0*/  @P5 IMAD.MOV.U32 R17, RZ, RZ, R18 ;  /* 0x000000ffff115224 */ /* 0x000fe400078e0012 */
[----:B------:R-:W-:Y:S02]  /*0cb0*/  IMAD.MOV.U32 R16, RZ, RZ, 0x5 ;  /* 0x00000005ff107424 */ /* 0x000fe400078e00ff */
[----:B------:R-:W-:Y:S02]  /*0cc0*/  @P0 IMAD.MOV.U32 R16, RZ, RZ, R14 ;  /* 0x000000ffff100224 */ /* 0x000fe400078e000e */
[----:B------:R-:W-:Y:S02]  /*0cd0*/  @P0 IMAD.MOV.U32 R8, RZ, RZ, R17 ;  /* 0x000000ffff080224 */ /* 0x000fe400078e0011 */
[----:B------:R-:W-:-:S02]  /*0ce0*/  IMAD.MOV.U32 R9, RZ, RZ, 0x6 ;  /* 0x00000006ff097424 */ /* 0x000fc400078e00ff */
[----:B------:R-:W-:Y:S02]  /*0cf0*/  IMAD.MOV.U32 R14, RZ, RZ, RZ ;  /* 0x000000ffff0e7224 */ /* 0x000fe400078e00ff */
[----:B------:R-:W-:Y:S02]  /*0d00*/  @P1 IMAD.MOV.U32 R9, RZ, RZ, R16 ;  /* 0x000000ffff091224 */ /* 0x000fe400078e0010 */
[----:B------:R-:W-:Y:S02]  /*0d10*/  @P1 IMAD.MOV.U32 R14, RZ, RZ, R8 ;  /* 0x000000ffff0e1224 */ /* 0x000fe400078e0008 */
[----:B0-----:R-:W-:Y:S02]  /*0d20*/  IMAD.U32 R24, RZ, RZ, UR4 ;  /* 0x00000004ff187e24 */ /* 0x001fe4000f8e00ff */
[----:B------:R-:W-:Y:S02]  /*0d30*/  IMAD.MOV.U32 R8, RZ, RZ, 0x7 ;  /* 0x00000007ff087424 */ /* 0x000fe400078e00ff */
[----:B------:R-:W-:Y:S01]  /*0d40*/  IMAD.MOV.U32 R25, RZ, RZ, RZ ;  /* 0x000000ffff197224 */ /* 0x000fe200078e00ff */
[----:B--2---:R-:W-:-:S14]  /*0d50*/  DSETP.GEU.AND P2, PT, R22, R12, PT ;  /* 0x0000000c1600722a */ /* 0x004fdc0003f4e000 */
[----:B------:R0:W-:Y:S01]  /*0d60*/  @P2 ST.E.64 desc[UR36][R6.64+0x38], RZ ;  /* 0x000038ff06002985 */ /* 0x0001e2000c101b24 */
[----:B------:R-:W-:Y:S01]  /*0d70*/  @P2 IMAD.MOV.U32 R8, RZ, RZ, R9 ;  /* 0x000000ffff082224 */ /* 0x000fe200078e0009 */
[----:B------:R-:W-:Y:S01]  /*0d80*/  @P2 MOV R22, R12 ;  /* 0x0000000c00162202 */ /* 0x000fe20000000f00 */
[----:B------:R-:W-:Y:S02]  /*0d90*/  @P2 IMAD.MOV.U32 R23, RZ, RZ, R13 ;  /* 0x000000ffff172224 */ /* 0x000fe400078e000d */
[----:B------:R-:W-:Y:S02]  /*0da0*/  @P2 IMAD.MOV.U32 R25, RZ, RZ, R14 ;  /* 0x000000ffff192224 */ /* 0x000fe400078e000e */
[----:B------:R-:W-:Y:S01]  /*0db0*/  IMAD.MOV.U32 R9, RZ, RZ, R4 ;  /* 0x000000ffff097224 */ /* 0x000fe200078e0004 */
[----:B0-----:R-:W-:-:S04]  /*0dc0*/  IADD3 R6, P3, PT, R4, -0x8, RZ ;  /* 0xfffffff804067810 */ /* 0x001fc80007f7e0ff */
[----:B------:R-:W-:Y:S02]  /*0dd0*/  IADD3.X R28, PT, PT, R15, -0x1, RZ, P3, !PT ;  /* 0xffffffff0f1c7810 */ /* 0x000fe40001ffe4ff */
[----:B------:R-:W-:-:S04]  /*0de0*/  ISETP.NE.U32.AND P0, PT, R6, RZ, PT ;  /* 0x000000ff0600720c */ /* 0x000fc80003f05070 */
[----:B------:R-:W-:-:S13]  /*0df0*/  ISETP.NE.AND.EX P0, PT, R28, RZ, PT, P0 ;  /* 0x000000ff1c00720c */ /* 0x000fda0003f05300 */
[----:B------:R-:W-:Y:S05]  /*0e00*/  @!P0 BRA `(.L_x_8) ;  /* 0x0000000400d08947 */ /* 0x000fea0003800000 */
[----:B------:R-:W0:Y:S01]  /*0e10*/  LDC R9, c[0x0][0x394] ;  /* 0x0000e500ff097b82 */ /* 0x000e220000000800 */
[----:B------:R-:W-:Y:S01]  /*0e20*/  BSSY.RECONVERGENT B1, `(.L_x_9) ;  /* 0x0000070000017945 */ /* 0x000fe20003800200 */
[----:B------:R-:W-:Y:S01]  /*0e30*/  IMAD.MOV.U32 R7, RZ, RZ, 0xf ;  /* 0x0000000fff077424 */ /* 0x000fe200078e00ff */
[----:B------:R-:W-:Y:S01]  /*0e40*/  MOV R27, 0x40 ;  /* 0x00000040001b7802 */ /* 0x000fe20000000f00 */
[----:B------:R-:W-:Y:S02]  /*0e50*/  IMAD.MOV.U32 R24, RZ, RZ, RZ ;  /* 0x000000ffff187224 */ /* 0x000fe400078e00ff */
[----:B------:R-:W-:-:S07]  /*0e60*/  IMAD.MOV.U32 R29, RZ, RZ, RZ ;  /* 0x000000ffff1d7224 */ /* 0x000fce00078e00ff */
.L_x_10:
[----:B-1----:R-:W2:Y:S02]  /*0e70*/  LDG.E.64 R12, desc[UR36][R10.64] ;  /* 0x000000240a0c7981 */ /* 0x002ea4000c1e1b00 */
[----:B--2---:R-:W-:-:S05]  /*0e80*/  IADD3 R16, P0, PT, R12, R27, RZ ;  /* 0x0000001b0c107210 */ /* 0x004fca0007f1e0ff */
[----:B------:R-:W-:-:S05]  /*0e90*/  IMAD.X R17, R13, 0x1, R29, P0 ;  /* 0x000000010d117824 */ /* 0x000fca00000e061d */
[----:B------:R-:W2:Y:S02]  /*0ea0*/  LD.E.64 R14, desc[UR36][R16.64] ;  /* 0x00000024100e7980 */ /* 0x000ea4000c101b00 */
[----:B--2---:R-:W-:-:S14]  /*0eb0*/  DSETP.GEU.AND P6, PT, R14, R22, PT ;  /* 0x000000160e00722a */ /* 0x004fdc0003fce000 */
[----:B------:R1:W-:Y:S04]  /*0ec0*/  @P6 ST.E.64 desc[UR36][R16.64], RZ ;  /* 0x000000ff10006985 */ /* 0x0003e8000c101b24 */
[----:B------:R-:W2:Y:S02]  /*0ed0*/  @P6 LDG.E.64 R12, desc[UR36][R10.64] ;  /* 0x000000240a0c6981 */ /* 0x000ea4000c1e1b00 */
[----:B--2---:R-:W-:-:S05]  /*0ee0*/  IADD3 R18, P0, PT, R12, R27, RZ ;  /* 0x0000001b0c127210 */ /* 0x004fca0007f1e0ff */
[----:B------:R-:W-:-:S05]  /*0ef0*/  IMAD.X R19, R13, 0x1, R29, P0 ;  /* 0x000000010d137824 */ /* 0x000fca00000e061d */
[----:B------:R-:W2:Y:S01]  /*0f00*/  LD.E.64 R20, desc[UR36][R18.64+0x8] ;  /* 0x0000082412147980 */ /* 0x000ea2000c101b00 */
[----:B------:R-:W-:Y:S01]  /*0f10*/  @P6 IMAD.MOV.U32 R14, RZ, RZ, R22 ;  /* 0x000000ffff0e6224 */ /* 0x000fe200078e0016 */
[----:B------:R-:W-:Y:S01]  /*0f20*/  P2R R26, PR, RZ, 0x40 ;  /* 0x00000040ff1a7803 */ /* 0x000fe20000000000 */
[----:B------:R-:W-:-:S06]  /*0f30*/  @P6 IMAD.MOV.U32 R15, RZ, RZ, R23 ;  /* 0x000000ffff0f6224 */ /* 0x000fcc00078e0017 */
[----:B--2---:R-:W-:-:S14]  /*0f40*/  DSETP.GEU.AND P5, PT, R20, R14, PT ;  /* 0x0000000e1400722a */ /* 0x004fdc0003fae000 */
[----:B------:R2:W-:Y:S04]  /*0f50*/  @P5 ST.E.64 desc[UR36][R18.64+0x8], RZ ;  /* 0x000008ff12005985 */ /* 0x0005e8000c101b24 */
[----:B------:R-:W3:Y:S02]  /*0f60*/  @P5 LDG.E.64 R12, desc[UR36][R10.64] ;  /* 0x000000240a0c5981 */ /* 0x000ee4000c1e1b00 */
[----:B---3--:R-:W-:-:S05]  /*0f70*/  IADD3 R22, P0, PT, R12, R27, RZ ;  /* 0x0000001b0c167210 */ /* 0x008fca0007f1e0ff */
[----:B------:R-:W-:-:S05]  /*0f80*/  IMAD.X R23, R13, 0x1, R29, P0 ;  /* 0x000000010d177824 */ /* 0x000fca00000e061d */
[----:B-1----:R-:W3:Y:S01]  /*0f90*/  LD.E.64 R16, desc[UR36][R22.64+0x10] ;  /* 0x0000102416107980 */ /* 0x002ee2000c101b00 */
[----:B------:R-:W-:Y:S01]  /*0fa0*/  @P5 MOV R20, R14 ;  /* 0x0000000e00145202 */ /* 0x000fe20000000f00 */
[----:B------:R-:W-:-:S06]  /*0fb0*/  @P5 IMAD.MOV.U32 R21, RZ, RZ, R15 ;  /* 0x000000ffff155224 */ /* 0x000fcc00078e000f */
[----:B---3--:R-:W-:-:S14]  /*0fc0*/  DSETP.GEU.AND P4, PT, R16, R20, PT ;  /* 0x000000141000722a */ /* 0x008fdc0003f8e000 */
[----:B------:R-:W-:Y:S04]  /*0fd0*/  @P4 ST.E.64 desc[UR36][R22.64+0x10], RZ ;  /* 0x000010ff16004985 */ /* 0x000fe8000c101b24 */
[----:B------:R-:W3:Y:S02]  /*0fe0*/  @P4 LDG.E.64 R12, desc[UR36][R10.64] ;  /* 0x000000240a0c4981 */ /* 0x000ee4000c1e1b00 */
[----:B---3--:R-:W-:-:S05]  /*0ff0*/  IADD3 R14, P0, PT, R12, R27, RZ ;  /* 0x0000001b0c0e7210 */ /* 0x008fca0007f1e0ff */
[----:B------:R-:W-:-:S05]  /*1000*/  IMAD.X R15, R13, 0x1, R29, P0 ;  /* 0x000000010d0f7824 */ /* 0x000fca00000e061d */
[----:B--2---:R-:W2:Y:S01]  /*1010*/  LD.E.64 R18, desc[UR36][R14.64+0x18] ;  /* 0x000018240e127980 */ /* 0x004ea2000c101b00 */
[----:B------:R-:W-:Y:S02]  /*1020*/  @P4 IMAD.MOV.U32 R16, RZ, RZ, R20 ;  /* 0x000000ffff104224 */ /* 0x000fe400078e0014 */
[----:B------:R-:W-:-:S06]  /*1030*/  @P4 IMAD.MOV.U32 R17, RZ, RZ, R21 ;  /* 0x000000ffff114224 */ /* 0x000fcc00078e0015 */
[----:B--2---:R-:W-:-:S14]  /*1040*/  DSETP.GEU.AND P0, PT, R18, R16, PT ;  /* 0x000000101200722a */ /* 0x004fdc0003f0e000 */
[----:B------:R1:W-:Y:S04]  /*1050*/  @P0 ST.E.64 desc[UR36][R14.64+0x18], RZ ;  /* 0x000018ff0e000985 */ /* 0x0003e8000c101b24 */
[----:B------:R-:W2:Y:S02]  /*1060*/  @P0 LDG.E.64 R12, desc[UR36][R10.64] ;  /* 0x000000240a0c0981 */ /* 0x000ea4000c1e1b00 */
[----:B--2---:R-:W-:-:S05]  /*1070*/  IADD3 R20, P1, PT, R12, R27, RZ ;  /* 0x0000001b0c147210 */ /* 0x004fca0007f3e0ff */
[----:B------:R-:W-:-:S05]  /*1080*/  IMAD.X R21, R13, 0x1, R29, P1 ;  /* 0x000000010d157824 */ /* 0x000fca00008e061d */
[----:B-1----:R-:W2:Y:S01]  /*1090*/  LD.E.64 R14, desc[UR36][R20.64+0x20] ;  /* 0x00002024140e7980 */ /* 0x002ea2000c101b00 */
[----:B------:R-:W-:Y:S01]  /*10a0*/  @P0 IMAD.MOV.U32 R18, RZ, RZ, R16 ;  /* 0x000000ffff120224 */ /* 0x000fe200078e0010 */
[----:B------:R-:W-:-:S06]  /*10b0*/  @P0 MOV R19, R17 ;  /* 0x0000001100130202 */ /* 0x000fcc0000000f00 */
[----:B--2---:R-:W-:-:S14]  /*10c0*/  DSETP.GEU.AND P3, PT, R14, R18, PT ;  /* 0x000000120e00722a */ /* 0x004fdc0003f6e000 */
[----:B------:R1:W-:Y:S04]  /*10d0*/  @P3 ST.E.64 desc[UR36][R20.64+0x20], RZ ;  /* 0x000020ff14003985 */ /* 0x0003e8000c101b24 */
[----:B------:R-:W2:Y:S02]  /*10e0*/  @P3 LDG.E.64 R12, desc[UR36][R10.64] ;  /* 0x000000240a0c3981 */ /* 0x000ea4000c1e1b00 */
[----:B--2---:R-:W-:-:S05]  /*10f0*/  IADD3 R22, P1, PT, R12, R27, RZ ;  /* 0x0000001b0c167210 */ /* 0x004fca0007f3e0ff */
[----:B------:R-:W-:-:S05]  /*1100*/  IMAD.X R23, R13, 0x1, R29, P1 ;  /* 0x000000010d177824 */ /* 0x000fca00008e061d */
[----:B------:R-:W2:Y:S01]  /*1110*/  LD.E.64 R16, desc[UR36][R22.64+0x28] ;  /* 0x0000282416107980 */ /* 0x000ea2000c101b00 */
[----:B------:R-:W-:Y:S02]  /*1120*/  @P3 IMAD.MOV.U32 R14, RZ, RZ, R18 ;  /* 0x000000ffff0e3224 */ /* 0x000fe400078e0012 */
[----:B------:R-:W-:-:S06]  /*1130*/  @P3 IMAD.MOV.U32 R15, RZ, RZ, R19 ;  /* 0x000000ffff0f3224 */ /* 0x000fcc00078e0013 */
[----:B--2---:R-:W-:-:S14]  /*1140*/  DSETP.GEU.AND P2, PT, R16, R14, PT ;  /* 0x0000000e1000722a */ /* 0x004fdc0003f4e000 */
[----:B------:R2:W-:Y:S04]  /*1150*/  @P2 ST.E.64 desc[UR36][R22.64+0x28], RZ ;  /* 0x000028ff16002985 */ /* 0x0005e8000c101b24 */
[----:B------:R-:W3:Y:S02]  /*1160*/  @P2 LDG.E.64 R12, desc[UR36][R10.64] ;  /* 0x000000240a0c2981 */ /* 0x000ee4000c1e1b00 */
[----:B---3--:R-:W-:-:S05]  /*1170*/  IADD3 R18, P1, PT, R12, R27, RZ ;  /* 0x0000001b0c127210 */ /* 0x008fca0007f3e0ff */
[----:B------:R-:W-:-:S05]  /*1180*/  IMAD.X R19, R13, 0x1, R29, P1 ;  /* 0x000000010d137824 */ /* 0x000fca00008e061d */
[----:B-1----:R-:W3:Y:S01]  /*1190*/  LD.E.64 R20, desc[UR36][R18.64+0x30] ;  /* 0x0000302412147980 */ /* 0x002ee2000c101b00 */
[----:B------:R-:W-:Y:S02]  /*11a0*/  @P2 IMAD.MOV.U32 R16, RZ, RZ, R14 ;  /* 0x000000ffff102224 */ /* 0x000fe400078e000e */
[----:B------:R-:W-:-:S06]  /*11b0*/  @P2 IMAD.MOV.U32 R17, RZ, RZ, R15 ;  /* 0x000000ffff112224 */ /* 0x000fcc00078e000f */
[----:B---3--:R-:W-:-:S14]  /*11c0*/  DSETP.GEU.AND P1, PT, R20, R16, PT ;  /* 0x000000101400722a */ /* 0x008fdc0003f2e000 */
[----:B------:R1:W-:Y:S04]  /*11d0*/  @P1 ST.E.64 desc[UR36][R18.64+0x30], RZ ;  /* 0x000030ff12001985 */ /* 0x0003e8000c101b24 */
[----:B------:R-:W3:Y:S02]  /*11e0*/  @P1 LDG.E.64 R12, desc[UR36][R10.64] ;  /* 0x000000240a0c1981 */ /* 0x000ee4000c1e1b00 */
[----:B---3--:R-:W-:-:S04]  /*11f0*/  IADD3 R12, P6, PT, R27, R12, RZ ;  /* 0x0000000c1b0c7210 */ /* 0x008fc80007fde0ff */
[----:B------:R-:W-:Y:S02]  /*1200*/  IADD3.X R13, PT, PT, R29, R13, RZ, P6, !PT ;  /* 0x0000000d1d0d7210 */ /* 0x000fe400037fe4ff */
[----:B------:R-:W-:-:S03]  /*1210*/  IADD3 R15, P6, PT, R7, -0x7, RZ ;  /* 0xfffffff9070f7810 */ /* 0x000fc60007fde0ff */
[----:B--2---:R-:W2:Y:S01]  /*1220*/  LD.E.64 R22, desc[UR36][R12.64+0x38] ;  /* 0x000038240c167980 */ /* 0x004ea2000c101b00 */
[----:B-1----:R-:W-:Y:S02]  /*1230*/  IADD3.X R18, PT, PT, R24, -0x1, RZ, P6, !PT ;  /* 0xffffffff18127810 */ /* 0x002fe400037fe4ff */
[----:B------:R-:W-:Y:S01]  /*1240*/  ISETP.NE.AND P6, PT, R26, RZ, PT ;  /* 0x000000ff1a00720c */ /* 0x000fe20003fc5270 */
[----:B------:R-:W-:Y:S01]  /*1250*/  @P1 IMAD.MOV.U32 R20, RZ, RZ, R16 ;  /* 0x000000ffff141224 */ /* 0x000fe200078e0010 */
[----:B------:R-:W-:-:S11]  /*1260*/  @P1 MOV R21, R17 ;  /* 0x0000001100151202 */ /* 0x000fd60000000f00 */
[----:B------:R-:W-:Y:S02]  /*1270*/  @P6 IMAD.MOV.U32 R15, RZ, RZ, R8 ;  /* 0x000000ffff0f6224 */ /* 0x000fe400078e0008 */
[----:B------:R-:W-:Y:S01]  /*1280*/  @P6 IMAD.MOV.U32 R18, RZ, RZ, R25 ;  /* 0x000000ffff126224 */ /* 0x000fe200078e0019 */
[----:B------:R-:W-:Y:S01]  /*1290*/  IADD3 R14, P6, PT, R7, -0x6, RZ ;  /* 0xfffffffa070e7810 */ /* 0x000fe20007fde0ff */
[----:B------:R-:W-:-:S03]  /*12a0*/  @P5 IMAD.MOV.U32 R14, RZ, RZ, R15 ;  /* 0x000000ffff0e5224 */ /* 0x000fc600078e000f */
[----:B------:R-:W-:Y:S01]  /*12b0*/  IADD3.X R15, PT, PT, R24, -0x1, RZ, P6, !PT ;  /* 0xffffffff180f7810 */ /* 0x000fe200037fe4ff */
[----:B------:R-:W-:Y:S01]  /*12c0*/  @P5 IMAD.MOV.U32 R15, RZ, RZ, R18 ;  /* 0x000000ffff0f5224 */ /* 0x000fe200078e0012 */
[----:B------:R-:W-:Y:S01]  /*12d0*/  IADD3 R8, P5, PT, R7, -0x5, RZ ;  /* 0xfffffffb07087810 */ /* 0x000fe20007fbe0ff */
[----:B------:R-:W-:-:S03]  /*12e0*/  @P4 IMAD.MOV.U32 R8, RZ, RZ, R14 ;  /* 0x000000ffff084224 */ /* 0x000fc600078e000e */
[----:B------:R-:W-:Y:S01]  /*12f0*/  IADD3.X R14, PT, PT, R24, -0x1, RZ, P5, !PT ;  /* 0xffffffff180e7810 */ /* 0x000fe20002ffe4ff */
[----:B------:R-:W-:Y:S01]  /*1300*/  @P4 IMAD.MOV.U32 R14, RZ, RZ, R15 ;  /* 0x000000ffff0e4224 */ /* 0x000fe200078e000f */
[----:B------:R-:W-:Y:S01]  /*1310*/  IADD3 R16, P5, PT, R7, -0x4, RZ ;  /* 0xfffffffc07107810 */ /* 0x000fe20007fbe0ff */
[----:B------:R-:W-:-:S03]  /*1320*/  @P0 IMAD.MOV.U32 R16, RZ, RZ, R8 ;  /* 0x000000ffff100224 */ /* 0x000fc600078e0008 */
[C---:B------:R-:W-:Y:S01]  /*1330*/  IADD3.X R18, PT, PT, R24.reuse, -0x1, RZ, P5, !PT ;  /* 0xffffffff18127810 */ /* 0x040fe20002ffe4ff */
[----:B------:R-:W-:Y:S01]  /*1340*/  @P0 IMAD.MOV.U32 R18, RZ, RZ, R14 ;  /* 0x000000ffff120224 */ /* 0x000fe200078e000e */
[C---:B------:R-:W-:Y:S02]  /*1350*/  IADD3 R8, P0, PT, R7.reuse, -0x2, RZ ;  /* 0xfffffffe07087810 */ /* 0x040fe40007f1e0ff */
[----:B------:R-:W-:Y:S01]  /*1360*/  IADD3 R15, P5, PT, R7, -0x3, RZ ;  /* 0xfffffffd070f7810 */ /* 0x000fe20007fbe0ff */
[----:B------:R-:W-:Y:S01]  /*1370*/  @P3 IMAD.MOV.U32 R15, RZ, RZ, R16 ;  /* 0x000000ffff0f3224 */ /* 0x000fe200078e0010 */
[----:B------:R-:W-:Y:S02]  /*1380*/  IADD3.X R16, PT, PT, R24, -0x1, RZ, P0, !PT ;  /* 0xffffffff18107810 */ /* 0x000fe400007fe4ff */
[----:B------:R-:W-:-:S04]  /*1390*/  IADD3 R6, P0, PT, R6, -0x8, RZ ;  /* 0xfffffff806067810 */ /* 0x000fc80007f1e0ff */
[----:B------:R-:W-:Y:S02]  /*13a0*/  IADD3.X R28, PT, PT, R28, -0x1, RZ, P0, !PT ;  /* 0xffffffff1c1c7810 */ /* 0x000fe400007fe4ff */
[----:B------:R-:W-:Y:S02]  /*13b0*/  ISETP.NE.U32.AND P0, PT, R6, RZ, PT ;  /* 0x000000ff0600720c */ /* 0x000fe40003f05070 */
[----:B------:R-:W-:Y:S01]  /*13c0*/  IADD3.X R17, PT, PT, R24, -0x1, RZ, P5, !PT ;  /* 0xffffffff18117810 */ /* 0x000fe20002ffe4ff */
[----:B------:R-:W-:Y:S01]  /*13d0*/  @P3 IMAD.MOV.U32 R17, RZ, RZ, R18 ;  /* 0x000000ffff113224 */ /* 0x000fe200078e0012 */
[----:B------:R-:W-:Y:S01]  /*13e0*/  ISETP.NE.AND.EX P0, PT, R28, RZ, PT, P0 ;  /* 0x000000ff1c00720c */ /* 0x000fe20003f05300 */
[----:B------:R-:W-:Y:S01]  /*13f0*/  @P2 IMAD.MOV.U32 R8, RZ, RZ, R15 ;  /* 0x000000ffff082224 */ /* 0x000fe200078e000f */
[----:B------:R-:W-:Y:S02]  /*1400*/  IADD3 R14, P3, PT, R7, -0x1, RZ ;  /* 0xffffffff070e7810 */ /* 0x000fe40007f7e0ff */
[----:B------:R-:W-:Y:S01]  /*1410*/  @P2 MOV R16, R17 ;  /* 0x0000001100102202 */ /* 0x000fe20000000f00 */
[----:B------:R-:W-:Y:S01]  /*1420*/  @P1 IMAD.MOV.U32 R14, RZ, RZ, R8 ;  /* 0x000000ffff0e1224 */ /* 0x000fe200078e0008 */
[----:B------:R-:W-:Y:S01]  /*1430*/  IADD3.X R15, PT, PT, R24, -0x1, RZ, P3, !PT ;  /* 0xffffffff180f7810 */ /* 0x000fe20001ffe4ff */
[----:B------:R-:W-:Y:S01]  /*1440*/  IMAD.MOV.U32 R8, RZ, RZ, R7 ;  /* 0x000000ffff087224 */ /* 0x000fe200078e0007 */
[----:B------:R-:W-:Y:S01]  /*1450*/  IADD3 R27, P2, PT, R27, 0x40, RZ ;  /* 0x000000401b1b7810 */ /* 0x000fe20007f5e0ff */
[----:B------:R-:W-:Y:S01]  /*1460*/  @P1 IMAD.MOV.U32 R15, RZ, RZ, R16 ;  /* 0x000000ffff0f1224 */ /* 0x000fe200078e0010 */
[----:B------:R-:W-:Y:S01]  /*1470*/  IADD3 R7, P1, PT, R7, 0x8, RZ ;  /* 0x0000000807077810 */ /* 0x000fe20007f3e0ff */
[----:B------:R-:W-:-:S02]  /*1480*/  IMAD.MOV.U32 R25, RZ, RZ, R24 ;  /* 0x000000ffff197224 */ /* 0x000fc400078e0018 */
[----:B------:R-:W-:Y:S02]  /*1490*/  IMAD.X R29, RZ, RZ, R29, P2 ;  /* 0x000000ffff1d7224 */ /* 0x000fe400010e061d */
[----:B------:R-:W-:Y:S01]  /*14a0*/  IMAD.X R24, RZ, RZ, R24, P1 ;  /* 0x000000ffff187224 */ /* 0x000fe200008e0618 */
[----:B--2---:R-:W-:-:S14]  /*14b0*/  DSETP.GEU.AND P4, PT, R22, R20, PT ;  /* 0x000000141600722a */ /* 0x004fdc0003f8e000 */
[----:B------:R1:W-:Y:S01]  /*14c0*/  @P4 ST.E.64 desc[UR36][R12.64+0x38], RZ ;  /* 0x000038ff0c004985 */ /* 0x0003e2000c101b24 */
[----:B------:R-:W-:Y:S01]  /*14d0*/  @P4 IMAD.MOV.U32 R22, RZ, RZ, R20 ;  /* 0x000000ffff164224 */ /* 0x000fe200078e0014 */
[----:B------:R-:W-:Y:S01]  /*14e0*/  @P4 MOV R8, R14 ;  /* 0x0000000e00084202 */ /* 0x000fe20000000f00 */
[----:B------:R-:W-:Y:S02]  /*14f0*/  @P4 IMAD.MOV.U32 R23, RZ, RZ, R21 ;  /* 0x000000ffff174224 */ /* 0x000fe400078e0015 */
[----:B------:R-:W-:Y:S01]  /*1500*/  @P4 IMAD.MOV.U32 R25, RZ, RZ, R15 ;  /* 0x000000ffff194224 */ /* 0x000fe200078e000f */
[----:B------:R-:W-:Y:S06]  /*1510*/  @P0 BRA `(.L_x_10) ;  /* 0xfffffff800540947 */ /* 0x000fec000383ffff */
[----:B------:R-:W-:Y:S05]  /*1520*/  BSYNC.RECONVERGENT B1 ;  /* 0x0000000000017941 */ /* 0x000fea0003800200 */
.L_x_9:
[----:B0-----:R-:W-:Y:S02]  /*1530*/  IMAD.MOV.U32 R24, RZ, RZ, R9 ;  /* 0x000000ffff187224 */ /* 0x001fe400078e0009 */
[----:B------:R-:W-:-:S07]  /*1540*/  IMAD.MOV.U32 R9, RZ, RZ, R4 ;  /* 0x000000ffff097224 */ /* 0x000fce00078e0004 */
.L_x_8:
[----:B------:R-:W-:-:S04]  /*1550*/  ISETP.NE.U32.AND P0, PT, R0, RZ, PT ;  /* 0x000000ff0000720c */ /* 0x000fc80003f05070 */
[----:B------:R-:W-:-:S13]  /*1560*/  ISETP.NE.AND.EX P0, PT, RZ, RZ, PT, P0 ;  /* 0x000000ffff00720c */ /* 0x000fda0003f05300 */
[----:B------:R-:W-:Y:S05]  /*1570*/  @!P0 BRA `(.L_x_11) ;  /* 0x0000000400a88947 */ /* 0x000fea0003800000 */
[----:B------:R-:W-:-:S04]  /*1580*/  IADD3 R6, P0, PT, R0, -0x1, RZ ;  /* 0xffffffff00067810 */ /* 0x000fc80007f1e0ff */
[----:B------:R-:W-:Y:S01]  /*1590*/  ISETP.GE.U32.AND P1, PT, R6, 0x3, PT ;  /* 0x000000030600780c */ /* 0x000fe20003f26070 */
[----:B------:R-:W-:Y:S01]  /*15a0*/  IMAD.X R6, RZ, RZ, -0x1, P0 ;  /* 0xffffffffff067424 */ /* 0x000fe200000e06ff */
[----:B------:R-:W-:-:S04]  /*15b0*/  ISETP.NE.U32.AND P0, PT, R3, RZ, PT ;  /* 0x000000ff0300720c */ /* 0x000fc80003f05070 */
[----:B------:R-:W-:Y:S02]  /*15c0*/  ISETP.GE.U32.AND.EX P1, PT, R6, RZ, PT, P1 ;  /* 0x000000ff0600720c */ /* 0x000fe40003f26110 */
[----:B------:R-:W-:-:S11]  /*15d0*/  ISETP.NE.AND.EX P0, PT, RZ, RZ, PT, P0 ;  /* 0x000000ffff00720c */ /* 0x000fd60003f05300 */
[----:B------:R-:W-:Y:S05]  /*15e0*/  @!P1 BRA `(.L_x_12) ;  /* 0x0000000000c89947 */ /* 0x000fea0003800000 */
[----:B-1----:R-:W2:Y:S02]  /*15f0*/  LDG.E.64 R12, desc[UR36][R10.64] ;  /* 0x000000240a0c7981 */ /* 0x002ea4000c1e1b00 */
[----:B--2---:R-:W-:-:S04]  /*1600*/  LEA R16, P1, R9, R12, 0x3 ;  /* 0x0000000c09107211 */ /* 0x004fc800078218ff */
[----:B------:R-:W-:-:S05]  /*1610*/  LEA.HI.X R17, R9, R13, R24, 0x3, P1 ;  /* 0x0000000d09117211 */ /* 0x000fca00008f1c18 */
[----:B------:R-:W2:Y:S02]  /*1620*/  LD.E.64 R14, desc[UR36][R16.64] ;  /* 0x00000024100e7980 */ /* 0x000ea4000c101b00 */
[----:B--2---:R-:W-:-:S14]  /*1630*/  DSETP.GEU.AND P3, PT, R14, R22, PT ;  /* 0x000000160e00722a */ /* 0x004fdc0003f6e000 */
[----:B------:R0:W-:Y:S04]  /*1640*/  @P3 ST.E.64 desc[UR36][R16.64], RZ ;  /* 0x000000ff10003985 */ /* 0x0001e8000c101b24 */
[----:B------:R-:W2:Y:S02]  /*1650*/  @P3 LDG.E.64 R12, desc[UR36][R10.64] ;  /* 0x000000240a0c3981 */ /* 0x000ea4000c1e1b00 */
[----:B--2---:R-:W-:-:S04]  /*1660*/  LEA R18, P1, R9, R12, 0x3 ;  /* 0x0000000c09127211 */ /* 0x004fc800078218ff */
[----:B------:R-:W-:-:S05]  /*1670*/  LEA.HI.X R19, R9, R13, R24, 0x3, P1 ;  /* 0x0000000d09137211 */ /* 0x000fca00008f1c18 */
[----:B------:R-:W2:Y:S01]  /*1680*/  LD.E.64 R6, desc[UR36][R18.64+0x8] ;  /* 0x0000082412067980 */ /* 0x000ea2000c101b00 */
[----:B------:R-:W-:Y:S01]  /*1690*/  @P3 MOV R14, R22 ;  /* 0x00000016000e3202 */ /* 0x000fe20000000f00 */
[----:B------:R-:W-:-:S06]  /*16a0*/  @P3 IMAD.MOV.U32 R15, RZ, RZ, R23 ;  /* 0x000000ffff0f3224 */ /* 0x000fcc00078e0017 */
[----:B--2---:R-:W-:-:S14]  /*16b0*/  DSETP.GEU.AND P4, PT, R6, R14, PT ;  /* 0x0000000e0600722a */ /* 0x004fdc0003f8e000 */
[----:B------:R1:W-:Y:S04]  /*16c0*/  @P4 ST.E.64 desc[UR36][R18.64+0x8], RZ ;  /* 0x000008ff12004985 */ /* 0x0003e8000c101b24 */
[----:B------:R-:W2:Y:S02]  /*16d0*/  @P4 LDG.E.64 R12, desc[UR36][R10.64] ;  /* 0x000000240a0c4981 */ /* 0x000ea4000c1e1b00 */
[----:B--2---:R-:W-:-:S04]  /*16e0*/  LEA R20, P1, R9, R12, 0x3 ;  /* 0x0000000c09147211 */ /* 0x004fc800078218ff */
[----:B------:R-:W-:-:S05]  /*16f0*/  LEA.HI.X R21, R9, R13, R24, 0x3, P1 ;  /* 0x0000000d09157211 */ /* 0x000fca00008f1c18 */
[----:B0-----:R-:W2:Y:S01]  /*1700*/  LD.E.64 R16, desc[UR36][R20.64+0x10] ;  /* 0x0000102414107980 */ /* 0x001ea2000c101b00 */
[----:B------:R-:W-:Y:S02]  /*1710*/  @P4 IMAD.MOV.U32 R6, RZ, RZ, R14 ;  /* 0x000000ffff064224 */ /* 0x000fe400078e000e */
[----:B------:R-:W-:-:S06]  /*1720*/  @P4 IMAD.MOV.U32 R7, RZ, RZ, R15 ;  /* 0x000000ffff074224 */ /* 0x000fcc00078e000f */
[----:B--2---:R-:W-:-:S14]  /*1730*/  DSETP.GEU.AND P2, PT, R16, R6, PT ;  /* 0x000000061000722a */ /* 0x004fdc0003f4e000 */
[----:B------:R0:W-:Y:S04]  /*1740*/  @P2 ST.E.64 desc[UR36][R20.64+0x10], RZ ;  /* 0x000010ff14002985 */ /* 0x0001e8000c101b24 */
[----:B------:R-:W2:Y:S02]  /*1750*/  @P2 LDG.E.64 R12, desc[UR36][R10.64] ;  /* 0x000000240a0c2981 */ /* 0x000ea4000c1e1b00 */
[----:B--2---:R-:W-:-:S04]  /*1760*/  LEA R12, P1, R9, R12, 0x3 ;  /* 0x0000000c090c7211 */ /* 0x004fc800078218ff */
[----:B------:R-:W-:-:S05]  /*1770*/  LEA.HI.X R13, R9, R13, R24, 0x3, P1 ;  /* 0x0000000d090d7211 */ /* 0x000fca00008f1c18 */
[----:B------:R-:W2:Y:S01]  /*1780*/  LD.E.64 R22, desc[UR36][R12.64+0x18] ;  /* 0x000018240c167980 */ /* 0x000ea2000c101b00 */
[----:B------:R-:W-:Y:S01]  /*1790*/  @P2 IMAD.MOV.U32 R16, RZ, RZ, R6 ;  /* 0x000000ffff102224 */ /* 0x000fe200078e0006 */
[C---:B------:R-:W-:Y:S01]  /*17a0*/  IADD3 R14, P5, PT, R9.reuse, 0x1, RZ ;  /* 0x00000001090e7810 */ /* 0x040fe20007fbe0ff */
[----:B------:R-:W-:Y:S01]  /*17b0*/  @P2 IMAD.MOV.U32 R17, RZ, RZ, R7 ;  /* 0x000000ffff112224 */ /* 0x000fe200078e0007 */
[----:B-1----:R-:W-:Y:S01]  /*17c0*/  MOV R18, R24 ;  /* 0x0000001800127202 */ /* 0x002fe20000000f00 */
[----:B------:R-:W-:Y:S02]  /*17d0*/  IMAD.MOV.U32 R7, RZ, RZ, R9 ;  /* 0x000000ffff077224 */ /* 0x000fe400078e0009 */
[----:B------:R-:W-:Y:S02]  /*17e0*/  @P3 IMAD.MOV.U32 R7, RZ, RZ, R8 ;  /* 0x000000ffff073224 */ /* 0x000fe400078e0008 */
[----:B------:R-:W-:Y:S01]  /*17f0*/  @P3 IMAD.MOV.U32 R18, RZ, RZ, R25 ;  /* 0x000000ffff123224 */ /* 0x000fe200078e0019 */
[----:B------:R-:W-:Y:S01]  /*1800*/  IADD3 R6, P3, PT, R9, 0x2, RZ ;  /* 0x0000000209067810 */ /* 0x000fe20007f7e0ff */
[----:B------:R-:W-:-:S02]  /*1810*/  IMAD.X R15, RZ, RZ, R24, P5 ;  /* 0x000000ffff0f7224 */ /* 0x000fc400028e0618 */
[----:B------:R-:W-:Y:S02]  /*1820*/  @P4 IMAD.MOV.U32 R14, RZ, RZ, R7 ;  /* 0x000000ffff0e4224 */ /* 0x000fe400078e0007 */
[----:B------:R-:W-:Y:S02]  /*1830*/  @P4 IMAD.MOV.U32 R15, RZ, RZ, R18 ;  /* 0x000000ffff0f4224 */ /* 0x000fe400078e0012 */
[--C-:B------:R-:W-:Y:S01]  /*1840*/  IMAD.X R7, RZ, RZ, R24.reuse, P3 ;  /* 0x000000ffff077224 */ /* 0x100fe200018e0618 */
[C---:B------:R-:W-:Y:S01]  /*1850*/  IADD3 R8, P3, PT, R9.reuse, 0x3, RZ ;  /* 0x0000000309087810 */ /* 0x040fe20007f7e0ff */
[----:B------:R-:W-:Y:S01]  /*1860*/  @P2 IMAD.MOV.U32 R7, RZ, RZ, R15 ;  /* 0x000000ffff072224 */ /* 0x000fe200078e000f */
[----:B------:R-:W-:Y:S02]  /*1870*/  @P2 MOV R6, R14 ;  /* 0x0000000e00062202 */ /* 0x000fe40000000f00 */
[----:B------:R-:W-:Y:S01]  /*1880*/  IADD3 R9, P2, PT, R9, 0x4, RZ ;  /* 0x0000000409097810 */ /* 0x000fe20007f5e0ff */
[----:B------:R-:W-:-:S03]  /*1890*/  IMAD.X R25, RZ, RZ, R24, P3 ;  /* 0x000000ffff197224 */ /* 0x000fc600018e0618 */
[----:B------:R-:W-:Y:S01]  /*18a0*/  IADD3.X R24, PT, PT, RZ, R24, RZ, P2, !PT ;  /* 0x00000018ff187210 */ /* 0x000fe200017fe4ff */
[----:B--2---:R-:W-:-:S14]  /*18b0*/  DSETP.GEU.AND P1, PT, R22, R16, PT ;  /* 0x000000101600722a */ /* 0x004fdc0003f2e000 */
[----:B------:R0:W-:Y:S01]  /*18c0*/  @P1 ST.E.64 desc[UR36][R12.64+0x18], RZ ;  /* 0x000018ff0c001985 */ /* 0x0001e2000c101b24 */
[----:B------:R-:W-:Y:S02]  /*18d0*/  @P1 IMAD.MOV.U32 R22, RZ, RZ, R16 ;  /* 0x000000ffff161224 */ /* 0x000fe400078e0010 */
[----:B------:R-:W-:Y:S02]  /*18e0*/  @P1 IMAD.MOV.U32 R23, RZ, RZ, R17 ;  /* 0x000000ffff171224 */ /* 0x000fe400078e0011 */
[----:B------:R-:W-:Y:S02]  /*18f0*/  @P1 IMAD.MOV.U32 R8, RZ, RZ, R6 ;  /* 0x000000ffff081224 */ /* 0x000fe400078e0006 */
[----:B------:R-:W-:-:S07]  /*1900*/  @P1 IMAD.MOV.U32 R25, RZ, RZ, R7 ;  /* 0x000000ffff191224 */ /* 0x000fce00078e0007 */
.L_x_12:
[----:B------:R-:W-:Y:S05]  /*1910*/  @!P0 BRA `(.L_x_11) ;  /* 0x0000000000c08947 */ /* 0x000fea0003800000 */
[----:B------:R-:W2:Y:S01]  /*1920*/  LDCU UR4, c[0x0][0x390] ;  /* 0x00007200ff0477ac */ /* 0x000ea20008000800 */
[----:B------:R-:W-:Y:S01]  /*1930*/  ISETP.NE.U32.AND P0, PT, R3, 0x1, PT ;  /* 0x000000010300780c */ /* 0x000fe20003f05070 */
[----:B------:R-:W-:Y:S02]  /*1940*/  IMAD.MOV.U32 R14, RZ, RZ, R8 ;  /* 0x000000ffff0e7224 */ /* 0x000fe400078e0008 */
[----:B------:R-:W-:Y:S01]  /*1950*/  IMAD.MOV.U32 R15, RZ, RZ, R25 ;  /* 0x000000ffff0f7224 */ /* 0x000fe200078e0019 */
[----:B------:R-:W-:Y:S01]  /*1960*/  ISETP.NE.AND.EX P0, PT, RZ, RZ, PT, P0 ;  /* 0x000000ffff00720c */ /* 0x000fe20003f05300 */
[----:B--2---:R-:W-:-:S04]  /*1970*/  ULOP3.LUT UR4, UR4, 0x1, URZ, 0xc0, !UPT ;  /* 0x0000000104047892 */ /* 0x004fc8000f8ec0ff */
[----:B------:R-:W-:-:S04]  /*1980*/  UISETP.NE.U32.AND UP0, UPT, UR4, 0x1, UPT ;  /* 0x000000010400788c */ /* 0x000fc8000bf05070 */
[----:B------:R-:W-:-:S04]  /*1990*/  UISETP.NE.U32.AND.EX UP0, UPT, URZ, URZ, UPT, UP0 ;  /* 0x000000ffff00728c */ /* 0x000fc8000bf05100 */
[----:B------:R-:W-:Y:S07]  /*19a0*/  @!P0 BRA `(.L_x_13) ;  /* 0x0000000000708947 */ /* 0x000fee0003800000 */
[----:B01----:R-:W2:Y:S02]  /*19b0*/  LDG.E.64 R12, desc[UR36][R10.64] ;  /* 0x000000240a0c7981 */ /* 0x003ea4000c1e1b00 */
[----:B--2---:R-:W-:-:S04]  /*19c0*/  LEA R14, P0, R9, R12, 0x3 ;  /* 0x0000000c090e7211 */ /* 0x004fc800078018ff */
[----:B------:R-:W-:-:S05]  /*19d0*/  LEA.HI.X R15, R9, R13, R24, 0x3, P0 ;  /* 0x0000000d090f7211 */ /* 0x000fca00000f1c18 */
[----:B------:R-:W2:Y:S02]  /*19e0*/  LD.E.64 R6, desc[UR36][R14.64] ;  /* 0x000000240e067980 */ /* 0x000ea4000c101b00 */
[----:B--2---:R-:W-:-:S14]  /*19f0*/  DSETP.GEU.AND P0, PT, R6, R22, PT ;  /* 0x000000160600722a */ /* 0x004fdc0003f0e000 */
[----:B------:R0:W-:Y:S04]  /*1a00*/  @P0 ST.E.64 desc[UR36][R14.64], RZ ;  /* 0x000000ff0e000985 */ /* 0x0001e8000c101b24 */
[----:B------:R-:W2:Y:S01]  /*1a10*/  @P0 LDG.E.64 R12, desc[UR36][R10.64] ;  /* 0x000000240a0c0981 */ /* 0x000ea2000c1e1b00 */
[----:B------:R-:W-:Y:S02]  /*1a20*/  @P0 IMAD.MOV.U32 R6, RZ, RZ, R22 ;  /* 0x000000ffff060224 */ /* 0x000fe400078e0016 */
[----:B------:R-:W-:Y:S01]  /*1a30*/  @P0 IMAD.MOV.U32 R7, RZ, RZ, R23 ;  /* 0x000000ffff070224 */ /* 0x000fe200078e0017 */
[----:B--2---:R-:W-:-:S04]  /*1a40*/  LEA R12, P1, R9, R12, 0x3 ;  /* 0x0000000c090c7211 */ /* 0x004fc800078218ff */
[----:B------:R-:W-:-:S05]  /*1a50*/  LEA.HI.X R13, R9, R13, R24, 0x3, P1 ;  /* 0x0000000d090d7211 */ /* 0x000fca00008f1c18 */
[----:B------:R-:W2:Y:S01]  /*1a60*/  LD.E.64 R22, desc[UR36][R12.64+0x8] ;  /* 0x000008240c167980 */ /* 0x000ea2000c101b00 */
[----:B------:R-:W-:Y:S01]  /*1a70*/  IMAD.MOV.U32 R16, RZ, RZ, R9 ;  /* 0x000000ffff107224 */ /* 0x000fe200078e0009 */
[----:B------:R-:W-:Y:S01]  /*1a80*/  @P0 MOV R16, R8 ;  /* 0x0000000800100202 */ /* 0x000fe20000000f00 */
[----:B------:R-:W-:Y:S01]  /*1a90*/  IMAD.MOV.U32 R17, RZ, RZ, R24 ;  /* 0x000000ffff117224 */ /* 0x000fe200078e0018 */
[C---:B------:R-:W-:Y:S01]  /*1aa0*/  IADD3 R8, P2, PT, R9.reuse, 0x1, RZ ;  /* 0x0000000109087810 */ /* 0x040fe20007f5e0ff */
[----:B------:R-:W-:Y:S01]  /*1ab0*/  @P0 IMAD.MOV.U32 R17, RZ, RZ, R25 ;  /* 0x000000ffff110224 */ /* 0x000fe200078e0019 */
[----:B------:R-:W-:-:S03]  /*1ac0*/  IADD3 R9, P0, PT, R9, 0x2, RZ ;  /* 0x0000000209097810 */ /* 0x000fc60007f1e0ff */
[----:B------:R-:W-:Y:S01]  /*1ad0*/  IMAD.X R25, RZ, RZ, R24, P2 ;  /* 0x000000ffff197224 */ /* 0x000fe200010e0618 */
[----:B------:R-:W-:Y:S01]  /*1ae0*/  IADD3.X R24, PT, PT, RZ, R24, RZ, P0, !PT ;  /* 0x00000018ff187210 */ /* 0x000fe200007fe4ff */
[----:B--2---:R-:W-:-:S14]  /*1af0*/  DSETP.GEU.AND P1, PT, R22, R6, PT ;  /* 0x000000061600722a */ /* 0x004fdc0003f2e000 */
[----:B------:R2:W-:Y:S01]  /*1b00*/  @P1 ST.E.64 desc[UR36][R12.64+0x8], RZ ;  /* 0x000008ff0c001985 */ /* 0x0005e2000c101b24 */
[----:B------:R-:W-:Y:S02]  /*1b10*/  @P1 IMAD.MOV.U32 R8, RZ, RZ, R16 ;  /* 0x000000ffff081224 */ /* 0x000fe400078e0010 */
[----:B------:R-:W-:Y:S02]  /*1b20*/  @P1 IMAD.MOV.U32 R25, RZ, RZ, R17 ;  /* 0x000000ffff191224 */ /* 0x000fe400078e0011 */
[----:B------:R-:W-:Y:S02]  /*1b30*/  @P1 IMAD.MOV.U32 R22, RZ, RZ, R6 ;  /* 0x000000ffff161224 */ /* 0x000fe400078e0006 */
[----:B------:R-:W-:Y:S02]  /*1b40*/  @P1 IMAD.MOV.U32 R23, RZ, RZ, R7 ;  /* 0x000000ffff171224 */ /* 0x000fe400078e0007 */
[----:B0-----:R-:W-:Y:S02]  /*1b50*/  IMAD.MOV.U32 R14, RZ, RZ, R8 ;  /* 0x000000ffff0e7224 */ /* 0x001fe400078e0008 */
[----:B--2---:R-:W-:-:S07]  /*1b60*/  IMAD.MOV.U32 R15, RZ, RZ, R25 ;  /* 0x000000ffff0f7224 */ /* 0x004fce00078e0019 */
.L_x_13:
[----:B------:R-:W-:Y:S05]  /*1b70*/  BRA.U UP0, `(.L_x_11) ;  /* 0x0000000100287547 */ /* 0x000fea000b800000 */
[----:B------:R-:W0:Y:S02]  /*1b80*/  LDG.E.64 R6, desc[UR36][R10.64] ;  /* 0x000000240a067981 */ /* 0x000e24000c1e1b00 */
[----:B01----:R-:W-:-:S04]  /*1b90*/  LEA R12, P0, R9, R6, 0x3 ;  /* 0x00000006090c7211 */ /* 0x003fc800078018ff */
[----:B------:R-:W-:-:S05]  /*1ba0*/  LEA.HI.X R13, R9, R7, R24, 0x3, P0 ;  /* 0x00000007090d7211 */ /* 0x000fca00000f1c18 */
[----:B------:R-:W2:Y:S01]  /*1bb0*/  LD.E.64 R6, desc[UR36][R12.64] ;  /* 0x000000240c067980 */ /* 0x000ea2000c101b00 */
[----:B------:R-:W-:Y:S02]  /*1bc0*/  IMAD.MOV.U32 R8, RZ, RZ, R9 ;  /* 0x000000ffff087224 */ /* 0x000fe400078e0009 */
[----:B------:R-:W-:Y:S01]  /*1bd0*/  IMAD.MOV.U32 R25, RZ, RZ, R24 ;  /* 0x000000ffff197224 */ /* 0x000fe200078e0018 */
[----:B--2---:R-:W-:-:S14]  /*1be0*/  DSETP.GEU.AND P0, PT, R6, R22, PT ;  /* 0x000000160600722a */ /* 0x004fdc0003f0e000 */
[----:B------:R2:W-:Y:S01]  /*1bf0*/  @P0 ST.E.64 desc[UR36][R12.64], RZ ;  /* 0x000000ff0c000985 */ /* 0x0005e2000c101b24 */
[----:B------:R-:W-:Y:S02]  /*1c00*/  @P0 IMAD.MOV.U32 R8, RZ, RZ, R14 ;  /* 0x000000ffff080224 */ /* 0x000fe400078e000e */
[----:B------:R-:W-:-:S07]  /*1c10*/  @P0 IMAD.MOV.U32 R25, RZ, RZ, R15 ;  /* 0x000000ffff190224 */ /* 0x000fce00078e000f */
.L_x_11:
[----:B------:R-:W-:Y:S01]  /*1c20*/  ISETP.NE.U32.AND P0, PT, R8, RZ, PT ;  /* 0x000000ff0800720c */ /* 0x000fe20003f05070 */
[----:B------:R-:W-:Y:S03]  /*1c30*/  BSSY.RECONVERGENT B1, `(.L_x_14) ;  /* 0x000003c000017945 */ /* 0x000fe60003800200 */
[----:B------:R-:W-:-:S13]  /*1c40*/  ISETP.NE.AND.EX P0, PT, R25, RZ, PT, P0 ;  /* 0x000000ff1900720c */ /* 0x000fda0003f05300 */
[----:B------:R-:W-:Y:S05]  /*1c50*/  @!P0 BRA `(.L_x_15) ;  /* 0x0000000000e48947 */ /* 0x000fea0003800000 */
[C---:B------:R-:W-:Y:S01]  /*1c60*/  ISETP.GE.U32.AND P1, PT, R8.reuse, 0x4, PT ;  /* 0x000000040800780c */ /* 0x040fe20003f26070 */
[----:B------:R-:W-:Y:S01]  /*1c70*/  BSSY.RECONVERGENT B2, `(.L_x_16) ;  /* 0x0000023000027945 */ /* 0x000fe20003800200 */
[----:B------:R-:W-:Y:S01]  /*1c80*/  LOP3.LUT R6, R8, 0x3, RZ, 0xc0, !PT ;  /* 0x0000000308067812 */ /* 0x000fe200078ec0ff */
[----:B012---:R-:W-:Y:S01]  /*1c90*/  IMAD.MOV.U32 R12, RZ, RZ, RZ ;  /* 0x000000ffff0c7224 */ /* 0x007fe200078e00ff */
[----:B------:R-:W-:Y:S02]  /*1ca0*/  ISETP.GE.U32.AND.EX P1, PT, R25, RZ, PT, P1 ;  /* 0x000000ff1900720c */ /* 0x000fe40003f26110 */
[----:B------:R-:W-:Y:S02]  /*1cb0*/  ISETP.NE.U32.AND P0, PT, R6, RZ, PT ;  /* 0x000000ff0600720c */ /* 0x000fe40003f05070 */
[----:B------:R-:W-:Y:S02]  /*1cc0*/  MOV R7, RZ ;  /* 0x000000ff00077202 */ /* 0x000fe40000000f00 */
[----:B------:R-:W-:-:S07]  /*1cd0*/  ISETP.NE.AND.EX P0, PT, RZ, RZ, PT, P0 ;  /* 0x000000ffff00720c */ /* 0x000fce0003f05300 */
[----:B------:R-:W-:Y:S06]  /*1ce0*/  @!P1 BRA `(.L_x_17) ;  /* 0x00000000006c9947 */ /* 0x000fec0003800000 */
[----:B------:R-:W-:Y:S01]  /*1cf0*/  LOP3.LUT R7, R8, 0xfffffffc, RZ, 0xc0, !PT ;  /* 0xfffffffc08077812 */ /* 0x000fe200078ec0ff */
[----:B------:R-:W-:Y:S02]  /*1d00*/  IMAD.MOV.U32 R12, RZ, RZ, R25 ;  /* 0x000000ffff0c7224 */ /* 0x000fe400078e0019 */
[----:B------:R-:W-:Y:S02]  /*1d10*/  IMAD.MOV.U32 R14, RZ, RZ, RZ ;  /* 0x000000ffff0e7224 */ /* 0x000fe400078e00ff */
[----:B------:R-:W-:-:S07]  /*1d20*/  IMAD.MOV.U32 R9, RZ, RZ, RZ ;  /* 0x000000ffff097224 */ /* 0x000fce00078e00ff */
.L_x_18:
[----:B------:R-:W2:Y:S01]  /*1d30*/  LDG.E.64 R16, desc[UR36][R10.64] ;  /* 0x000000240a107981 */ /* 0x000ea2000c1e1b00 */
[C---:B------:R-:W-:Y:S01]  /*1d40*/  IMAD.SHL.U32 R13, R14.reuse, 0x8, RZ ;  /* 0x000000080e0d7824 */ /* 0x040fe200078e00ff */
[----:B------:R-:W-:-:S04]  /*1d50*/  SHF.L.U64.HI R15, R14, 0x3, R9 ;  /* 0x000000030e0f7819 */ /* 0x000fc80000010209 */
[----:B--2---:R-:W-:-:S05]  /*1d60*/  IADD3 R16, P1, PT, R16, R13, RZ ;  /* 0x0000000d10107210 */ /* 0x004fca0007f3e0ff */
[----:B------:R-:W-:-:S05]  /*1d70*/  IMAD.X R17, R17, 0x1, R15, P1 ;  /* 0x0000000111117824 */ /* 0x000fca00008e060f */
[----:B------:R0:W-:Y:S04]  /*1d80*/  ST.E.64 desc[UR36][R16.64], RZ ;  /* 0x000000ff10007985 */ /* 0x0001e8000c101b24 */
[----:B------:R-:W2:Y:S02]  /*1d90*/  LDG.E.64 R18, desc[UR36][R10.64] ;  /* 0x000000240a127981 */ /* 0x000ea4000c1e1b00 */
[----:B--2---:R-:W-:-:S04]  /*1da0*/  IADD3 R18, P1, PT, R18, R13, RZ ;  /* 0x0000000d12127210 */ /* 0x004fc80007f3e0ff */
[----:B------:R-:W-:-:S05]  /*1db0*/  IADD3.X R19, PT, PT, R19, R15, RZ, P1, !PT ;  /* 0x0000000f13137210 */ /* 0x000fca0000ffe4ff */
[----:B------:R0:W-:Y:S04]  /*1dc0*/  ST.E.64 desc[UR36][R18.64+0x8], RZ ;  /* 0x000008ff12007985 */ /* 0x0001e8000c101b24 */
[----:B------:R-:W2:Y:S02]  /*1dd0*/  LDG.E.64 R20, desc[UR36][R10.64] ;  /* 0x000000240a147981 */ /* 0x000ea4000c1e1b00 */
[----:B--2---:R-:W-:-:S05]  /*1de0*/  IADD3 R20, P1, PT, R20, R13, RZ ;  /* 0x0000000d14147210 */ /* 0x004fca0007f3e0ff */
[----:B------:R-:W-:-:S05]  /*1df0*/  IMAD.X R21, R21, 0x1, R15, P1 ;  /* 0x0000000115157824 */ /* 0x000fca00008e060f */
[----:B------:R0:W-:Y:S04]  /*1e00*/  ST.E.64 desc[UR36][R20.64+0x10], RZ ;  /* 0x000010ff14007985 */ /* 0x0001e8000c101b24 */
[----:B------:R-:W2:Y:S02]  /*1e10*/  LDG.E.64 R22, desc[UR36][R10.64] ;  /* 0x000000240a167981 */ /* 0x000ea4000c1e1b00 */
[----:B--2---:R-:W-:-:S05]  /*1e20*/  IADD3 R22, P1, PT, R22, R13, RZ ;  /* 0x0000000d16167210 */ /* 0x004fca0007f3e0ff */
[----:B------:R-:W-:Y:S01]  /*1e30*/  IMAD.X R23, R23, 0x1, R15, P1 ;  /* 0x0000000117177824 */ /* 0x000fe200008e060f */
[----:B------:R-:W-:-:S04]  /*1e40*/  IADD3 R14, P1, PT, R14, 0x4, RZ ;  /* 0x000000040e0e7810 */ /* 0x000fc80007f3e0ff */
[----:B------:R0:W-:Y:S01]  /*1e50*/  ST.E.64 desc[UR36][R22.64+0x18], RZ ;  /* 0x000018ff16007985 */ /* 0x0001e2000c101b24 */
[----:B------:R-:W-:Y:S01]  /*1e60*/  IMAD.X R9, RZ, RZ, R9, P1 ;  /* 0x000000ffff097224 */ /* 0x000fe200008e0609 */
[----:B------:R-:W-:-:S04]  /*1e70*/  ISETP.NE.U32.AND P1, PT, R14, R7, PT ;  /* 0x000000070e00720c */ /* 0x000fc80003f25070 */
[----:B------:R-:W-:-:S13]  /*1e80*/  ISETP.NE.AND.EX P1, PT, R9, R12, PT, P1 ;  /* 0x0000000c0900720c */ /* 0x000fda0003f25310 */
[----:B0-----:R-:W-:Y:S05]  /*1e90*/  @P1 BRA `(.L_x_18) ;  /* 0xfffffffc00a41947 */ /* 0x001fea000383ffff */
.L_x_17:
[----:B------:R-:W-:Y:S05]  /*1ea0*/  BSYNC.RECONVERGENT B2 ;  /* 0x0000000000027941 */ /* 0x000fea0003800200 */
.L_x_16:
[----:B------:R-:W-:Y:S05]  /*1eb0*/  @!P0 BRA `(.L_x_15) ;  /* 0x00000000004c8947 */ /* 0x000fea0003800000 */
[----:B------:R-:W2:Y:S01]  /*1ec0*/  LDG.E.64 R14, desc[UR36][R10.64] ;  /* 0x000000240a0e7981 */ /* 0x000ea2000c1e1b00 */
[C---:B------:R-:W-:Y:S01]  /*1ed0*/  IMAD.SHL.U32 R17, R7.reuse, 0x8, RZ ;  /* 0x0000000807117824 */ /* 0x040fe200078e00ff */
[----:B------:R-:W-:-:S04]  /*1ee0*/  SHF.L.U64.HI R9, R7, 0x3, R12 ;  /* 0x0000000307097819 */ /* 0x000fc8000001020c */
[----:B--2---:R-:W-:-:S05]  /*1ef0*/  IADD3 R12, P0, PT, R14, R17, RZ ;  /* 0x000000110e0c7210 */ /* 0x004fca0007f1e0ff */
[----:B------:R-:W-:Y:S01]  /*1f00*/  IMAD.X R13, R15, 0x1, R9, P0 ;  /* 0x000000010f0d7824 */ /* 0x000fe200000e0609 */
[----:B------:R-:W-:-:S04]  /*1f10*/  ISETP.NE.U32.AND P0, PT, R6, 0x1, PT ;  /* 0x000000010600780c */ /* 0x000fc80003f05070 */
[----:B------:R3:W-:Y:S01]  /*1f20*/  ST.E.64 desc[UR36][R12.64], RZ ;  /* 0x000000ff0c007985 */ /* 0x0007e2000c101b24 */
[----:B------:R-:W-:-:S13]  /*1f30*/  ISETP.NE.AND.EX P0, PT, RZ, RZ, PT, P0 ;  /* 0x000000ffff00720c */ /* 0x000fda0003f05300 */
[----:B---3--:R-:W-:Y:S05]  /*1f40*/  @!P0 BRA `(.L_x_15) ;  /* 0x0000000000288947 */ /* 0x008fea0003800000 */
[----:B------:R-:W2:Y:S01]  /*1f50*/  LDG.E.64 R12, desc[UR36][R10.64] ;  /* 0x000000240a0c7981 */ /* 0x000ea2000c1e1b00 */
[----:B------:R-:W-:-:S04]  /*1f60*/  ISETP.NE.U32.AND P0, PT, R6, 0x2, PT ;  /* 0x000000020600780c */ /* 0x000fc80003f05070 */
[----:B------:R-:W-:Y:S02]  /*1f70*/  ISETP.NE.AND.EX P0, PT, RZ, RZ, PT, P0 ;  /* 0x000000ffff00720c */ /* 0x000fe40003f05300 */
[----:B--2---:R-:W-:-:S05]  /*1f80*/  IADD3 R12, P1, PT, R12, R17, RZ ;  /* 0x000000110c0c7210 */ /* 0x004fca0007f3e0ff */
[----:B------:R-:W-:-:S05]  /*1f90*/  IMAD.X R13, R13, 0x1, R9, P1 ;  /* 0x000000010d0d7824 */ /* 0x000fca00008e0609 */
[----:B------:R3:W-:Y:S04]  /*1fa0*/  ST.E.64 desc[UR36][R12.64+0x8], RZ ;  /* 0x000008ff0c007985 */ /* 0x0007e8000c101b24 */
[----:B------:R-:W2:Y:S02]  /*1fb0*/  @P0 LDG.E.64 R6, desc[UR36][R10.64] ;  /* 0x000000240a060981 */ /* 0x000ea4000c1e1b00 */
[----:B--2---:R-:W-:-:S04]  /*1fc0*/  @P0 IADD3 R6, P1, PT, R6, R17, RZ ;  /* 0x0000001106060210 */ /* 0x004fc80007f3e0ff */
[----:B------:R-:W-:-:S05]  /*1fd0*/  @P0 IADD3.X R7, PT, PT, R7, R9, RZ, P1, !PT ;  /* 0x0000000907070210 */ /* 0x000fca0000ffe4ff */
[----:B------:R3:W-:Y:S04]  /*1fe0*/  @P0 ST.E.64 desc[UR36][R6.64+0x10], RZ ;  /* 0x000010ff06000985 */ /* 0x0007e8000c101b24 */
.L_x_15:
[----:B------:R-:W-:Y:S05]  /*1ff0*/  BSYNC.RECONVERGENT B1 ;  /* 0x0000000000017941 */ /* 0x000fea0003800200 */
.L_x_14:
[----:B------:R-:W4:Y:S01]  /*2000*/  LDG.E.64 R10, desc[UR36][R10.64] ;  /* 0x000000240a0a7981 */ /* 0x000f22000c1e1b00 */
[----:B------:R-:W5:Y:S01]  /*2010*/  LDCU.64 UR4, c[0x0][0x398] ;  /* 0x00007300ff0477ac */ /* 0x000f620008000a00 */
[C---:B---3--:R-:W-:Y:S01]  /*2020*/  IMAD.SHL.U32 R7, R8.reuse, 0x8, RZ ;  /* 0x0000000808077824 */ /* 0x048fe200078e00ff */
[----:B------:R-:W-:Y:S01]  /*2030*/  SHF.L.U64.HI R25, R8, 0x3, R25 ;  /* 0x0000000308197819 */ /* 0x000fe20000010219 */
[----:B012---:R-:W-:Y:S02]  /*2040*/  IMAD.MOV.U32 R12, RZ, RZ, 0x0 ;  /* 0x00000000ff0c7424 */ /* 0x007fe400078e00ff */
[----:B------:R-:W-:Y:S01]  /*2050*/  IMAD.MOV.U32 R13, RZ, RZ, 0x3ff00000 ;  /* 0x3ff00000ff0d7424 */ /* 0x000fe200078e00ff */
[----:B-----5:R-:W-:-:S04]  /*2060*/  IADD3 R8, P1, PT, R7, UR4, RZ ;  /* 0x0000000407087c10 */ /* 0x020fc8000ff3e0ff */
[----:B------:R-:W-:Y:S02]  /*2070*/  IADD3.X R9, PT, PT, R25, UR5, RZ, P1, !PT ;  /* 0x0000000519097c10 */ /* 0x000fe40008ffe4ff */
[----:B----4-:R-:W-:-:S05]  /*2080*/  IADD3 R6, P0, PT, R10, R7, RZ ;  /* 0x000000070a067210 */ /* 0x010fca0007f1e0ff */
[----:B------:R-:W-:-:S05]  /*2090*/  IMAD.X R7, R11, 0x1, R25, P0 ;  /* 0x000000010b077824 */ /* 0x000fca00000e0619 */
[----:B------:R0:W-:Y:S04]  /*20a0*/  ST.E.64 desc[UR36][R6.64], R12 ;  /* 0x0000000c06007985 */ /* 0x0001e8000c101b24 */
[----:B------:R0:W-:Y:S02]  /*20b0*/  STG.E.64 desc[UR36][R8.64], RZ ;  /* 0x000000ff08007986 */ /* 0x0001e4000c101b24 */
.L_x_7:
[----:B------:R-:W-:Y:S05]  /*20c0*/  BSYNC.RECONVERGENT B0 ;  /* 0x0000000000007941 */ /* 0x000fea0003800200 */
.L_x_6:
[----:B------:R-:W1:Y:S01]  /*20d0*/  LDCU.64 UR4, c[0x0][0x3a0] ;  /* 0x00007400ff0477ac */ /* 0x000e620008000a00 */
[----:B------:R-:W-:-:S05]  /*20e0*/  VIADD R5, R5, 0x1 ;  /* 0x0000000105057836 */ /* 0x000fca0000000000 */
[----:B-1----:R-:W-:-:S04]  /*20f0*/  ISETP.GE.U32.AND P0, PT, R5, UR4, PT ;  /* 0x0000000405007c0c */ /* 0x002fc8000bf06070 */
[----:B------:R-:W-:-:S13]  /*2100*/  ISETP.GE.U32.AND.EX P0, PT, RZ, UR5, PT, P0 ;  /* 0x00000005ff007c0c */ /* 0x000fda000bf06100 */
[----:B------:R-:W-:Y:S05]  /*2110*/  @!P0 BRA `(.L_x_19) ;  /* 0xffffffe4009c8947 */ /* 0x000fea000383ffff */
[----:B------:R-:W-:Y:S05]  /*2120*/  EXIT ;  /* 0x000000000000794d */ /* 0x000fea0003800000 */
.L_x_20:
[----:B------:R-:W-:-:S00]  /*2130*/  BRA `(.L_x_20) ;  /* 0xfffffffc00fc7947 */ /* 0x000fc0000383ffff */
[----:B------:R-:W-:-:S00]  /*2140*/  NOP ;  /* 0x0000000000007918 */ /* 0x000fc00000000000 */
        /* <DEDUP_REMOVED lines=11> */
.L_x_105:


//--------------------- .text._Z16compute_distancePPdS0_S0_mmmm --------------------------
	.section	.text._Z16compute_distancePPdS0_S0_mmmm,"ax",@progbits
	.align	128
        .global         _Z16compute_distancePPdS0_S0_mmmm
        .type           _Z16compute_distancePPdS0_S0_mmmm,@function
        .size           _Z16compute_distancePPdS0_S0_mmmm,(.L_x_103 - _Z16compute_distancePPdS0_S0_mmmm)
        .other          _Z16compute_distancePPdS0_S0_mmmm,@"STO_CUDA_ENTRY STV_DEFAULT"
_Z16compute_distancePPdS0_S0_mmmm:
.text._Z16compute_distancePPdS0_S0_mmmm:
[----:B------:R-:W0:Y:S01]  /*0000*/  LDC R1, c[0x0][0x37c] ;  /* 0x0000df00ff017b82 */ /* 0x000e220000000800 */
[----:B------:R-:W-:Y:S01]  /*0010*/  MOV R0, 0x0 ;  /* 0x0000000000007802 */ /* 0x000fe20000000f00 */
[----:B------:R-:W1:Y:S01]  /*0020*/  LDCU.64 UR4, c[0x4][0x10] ;  /* 0x01000200ff0477ac */ /* 0x000e620008000a00 */
[----:B------:R-:W-:-:S05]  /*0030*/  CS2R R6, SRZ ;  /* 0x0000000000067805 */ /* 0x000fca000001ff00 */
[----:B------:R2:W3:Y:S01]  /*0040*/  LDC.64 R2, c[0x4][R0] ;  /* 0x0100000000027b82 */ /* 0x0004e20000000a00 */
[----:B------:R-:W4:Y:S01]  /*0050*/  LDCU.64 UR36, c[0x0][0x358] ;  /* 0x00006b00ff2477ac */ /* 0x000f220008000a00 */
[----:B------:R-:W0:Y:S01]  /*0060*/  LDCU.64 UR38, c[0x0][0x3a8] ;  /* 0x00007500ff2677ac */ /* 0x000e220008000a00 */
[----:B------:R-:W0:Y:S01]  /*0070*/  LDCU.64 UR40, c[0x0][0x398] ;  /* 0x00007300ff2877ac */ /* 0x000e220008000a00 */
[----:B-1----:R-:W-:Y:S02]  /*0080*/  IMAD.U32 R4, RZ, RZ, UR4 ;  /* 0x00000004ff047e24 */ /* 0x002fe4000f8e00ff */
[----:B--2---:R-:W-:-:S07]  /*0090*/  IMAD.U32 R5, RZ, RZ, UR5 ;  /* 0x00000005ff057e24 */ /* 0x004fce000f8e00ff */
[----:B------:R-:W-:-:S07]  /*00a0*/  LEPC R20, `(.L_x_21) ;  /* 0x000000001014794e */ /* 0x000fce0000000000 */
[----:B0--34-:R-:W-:Y:S05]  /*00b0*/  CALL.ABS.NOINC R2 ;  /* 0x0000000002007343 */ /* 0x019fea0003c00000 */
.L_x_21:
[----:B------:R-:W0:Y:S01]  /*00c0*/  LDCU.64 UR4, c[0x0][0x3b0] ;  /* 0x00007600ff0477ac */ /* 0x000e220008000a00 */
[----:B------:R-:W1:Y:S01]  /*00d0*/  S2UR UR6, SR_CTAID.X ;  /* 0x00000000000679c3 */ /* 0x000e620000002500 */
[----:B0-----:R-:W-:-:S04]  /*00e0*/  ISETP.NE.U32.AND P0, PT, RZ, UR4, PT ;  /* 0x00000004ff007c0c */ /* 0x001fc8000bf05070 */
[----:B------:R-:W-:-:S13]  /*00f0*/  ISETP.NE.AND.EX P0, PT, RZ, UR5, PT, P0 ;  /* 0x00000005ff007c0c */ /* 0x000fda000bf05300 */
[----:B-1----:R-:W-:Y:S05]  /*0100*/  @!P0 EXIT ;  /* 0x000000000000894d */ /* 0x002fea0003800000 */
[----:B------:R-:W0:Y:S01]  /*0110*/  LDC.64 R6, c[0x0][0x3a0] ;  /* 0x0000e800ff067b82 */ /* 0x000e220000000a00 */
[----:B------:R-:W1:Y:S01]  /*0120*/  S2R R2, SR_CTAID.Y ;  /* 0x0000000000027919 */ /* 0x000e620000002600 */
[----:B------:R-:W1:Y:S06]  /*0130*/  S2R R3, SR_TID.Y ;  /* 0x0000000000037919 */ /* 0x000e6c0000002200 */
[----:B------:R-:W2:Y:S01]  /*0140*/  LDC R0, c[0x0][0x360] ;  /* 0x0000d800ff007b82 */ /* 0x000ea20000000800 */
[----:B------:R-:W3:Y:S01]  /*0150*/  S2R R15, SR_TID.X ;  /* 0x00000000000f7919 */ /* 0x000ee20000002100 */
[----:B------:R-:W1:Y:S01]  /*0160*/  LDCU UR7, c[0x0][0x364] ;  /* 0x00006c80ff0777ac */ /* 0x000e620008000800 */
[----:B0-----:R-:W-:-:S04]  /*0170*/  ISETP.NE.U32.AND P0, PT, R6, RZ, PT ;  /* 0x000000ff0600720c */ /* 0x001fc80003f05070 */
[----:B------:R-:W-:Y:S01]  /*0180*/  ISETP.NE.AND.EX P0, PT, R7, RZ, PT, P0 ;  /* 0x000000ff0700720c */ /* 0x000fe20003f05300 */
[----:B--2---:R-:W-:Y:S02]  /*0190*/  IMAD R0, R0, UR6, RZ ;  /* 0x0000000600007c24 */ /* 0x004fe4000f8e02ff */
[----:B-1----:R-:W-:Y:S02]  /*01a0*/  IMAD R2, R2, UR7, R3 ;  /* 0x0000000702027c24 */ /* 0x002fe4000f8e0203 */
[----:B---3--:R-:W-:-:S08]  /*01b0*/  IMAD.IADD R3, R0, 0x1, R15 ;  /* 0x0000000100037824 */ /* 0x008fd000078e020f */
[----:B------:R-:W-:Y:S05]  /*01c0*/  @!P0 BRA `(.L_x_22) ;  /* 0x0000001000b08947 */ /* 0x000fea0003800000 */
[C---:B------:R-:W-:Y:S02]  /*01d0*/  LOP3.LUT R4, R6.reuse, 0x3, RZ, 0xc0, !PT ;  /* 0x0000000306047812 */ /* 0x040fe400078ec0ff */
[----:B------:R-:W-:Y:S01]  /*01e0*/  LOP3.LUT R5, R6, 0xfffffffc, RZ, 0xc0, !PT ;  /* 0xfffffffc06057812 */ /* 0x000fe200078ec0ff */
[----:B------:R-:W-:-:S07]  /*01f0*/  IMAD.MOV.U32 R6, RZ, RZ, RZ ;  /* 0x000000ffff067224 */ /* 0x000fce00078e00ff */
.L_x_58:
[----:B0-----:R-:W0:Y:S01]  /*0200*/  LDCU.64 UR4, c[0x0][0x3a8] ;  /* 0x00007500ff0477ac */ /* 0x001e220008000a00 */
[----:B------:R-:W-:Y:S01]  /*0210*/  IMAD.IADD R7, R3, 0x1, R6 ;  /* 0x0000000103077824 */ /* 0x000fe200078e0206 */
[----:B------:R-:W-:Y:S01]  /*0220*/  BSSY.RECONVERGENT B1, `(.L_x_23) ;  /* 0x0000120000017945 */ /* 0x000fe20003800200 */
[----:B------:R-:W1:Y:S01]  /*0230*/  LDCU.64 UR6, c[0x0][0x398] ;  /* 0x00007300ff0677ac */ /* 0x000e620008000a00 */
[----:B0-----:R-:W-:Y:S02]  /*0240*/  ISETP.GE.U32.AND P0, PT, R2, UR4, PT ;  /* 0x0000000402007c0c */ /* 0x001fe4000bf06070 */
[----:B-1----:R-:W-:Y:S02]  /*0250*/  ISETP.GE.U32.AND P1, PT, R7, UR6, PT ;  /* 0x0000000607007c0c */ /* 0x002fe4000bf26070 */
[----:B------:R-:W-:-:S04]  /*0260*/  ISETP.GE.U32.AND.EX P0, PT, RZ, UR5, PT, P0 ;  /* 0x00000005ff007c0c */ /* 0x000fc8000bf06100 */
[----:B------:R-:W-:-:S13]  /*0270*/  ISETP.GE.U32.OR.EX P0, PT, RZ, UR7, P0, P1 ;  /* 0x00000007ff007c0c */ /* 0x000fda0008706510 */
[----:B------:R-:W-:Y:S05]  /*0280*/  @P0 BRA `(.L_x_24) ;  /* 0x0000001000640947 */ /* 0x000fea0003800000 */
[----:B------:R-:W0:Y:S02]  /*0290*/  LDCU.128 UR4, c[0x0][0x380] ;  /* 0x00007000ff0477ac */ /* 0x000e240008000c00 */
[C---:B0-----:R-:W-:Y:S02]  /*02a0*/  LEA R18, P0, R7.reuse, UR4, 0x3 ;  /* 0x0000000407127c11 */ /* 0x041fe4000f8018ff */
[C---:B------:R-:W-:Y:S02]  /*02b0*/  LEA R16, P1, R2.reuse, UR6, 0x3 ;  /* 0x0000000602107c11 */ /* 0x040fe4000f8218ff */
[----:B------:R-:W-:Y:S01]  /*02c0*/  LEA.HI.X R19, R7, UR5, RZ, 0x3, P0 ;  /* 0x0000000507137c11 */ /* 0x000fe200080f1cff */
[----:B------:R-:W0:Y:S01]  /*02d0*/  LDCU.64 UR4, c[0x0][0x3a0] ;  /* 0x00007400ff0477ac */ /* 0x000e220008000a00 */
[----:B------:R-:W-:-:S04]  /*02e0*/  LEA.HI.X R17, R2, UR7, RZ, 0x3, P1 ;  /* 0x0000000702117c11 */ /* 0x000fc800088f1cff */
[----:B------:R-:W5:Y:S04]  /*02f0*/  LDG.E.64 R18, desc[UR36][R18.64] ;  /* 0x0000002412127981 */ /* 0x000f68000c1e1b00 */
[----:B------:R-:W5:Y:S01]  /*0300*/  LDG.E.64 R16, desc[UR36][R16.64] ;  /* 0x0000002410107981 */ /* 0x000f62000c1e1b00 */
[----:B------:R-:W-:Y:S01]  /*0310*/  IMAD.MOV.U32 R0, RZ, RZ, RZ ;  /* 0x000000ffff007224 */ /* 0x000fe200078e00ff */
[----:B------:R-:W-:Y:S01]  /*0320*/  CS2R R34, SRZ ;  /* 0x0000000000227805 */ /* 0x000fe2000001ff00 */
[----:B------:R-:W-:Y:S01]  /*0330*/  IMAD.MOV.U32 R11, RZ, RZ, RZ ;  /* 0x000000ffff0b7224 */ /* 0x000fe200078e00ff */
[----:B0-----:R-:W-:-:S04]  /*0340*/  UISETP.GE.U32.AND UP0, UPT, UR4, 0x4, UPT ;  /* 0x000000040400788c */ /* 0x001fc8000bf06070 */
[----:B------:R-:W-:-:S09]  /*0350*/  UISETP.GE.U32.AND.EX UP0, UPT, UR5, URZ, UPT, UP0 ;  /* 0x000000ff0500728c */ /* 0x000fd2000bf06100 */
[----:B------:R-:W-:Y:S05]  /*0360*/  BRA.U !UP0, `(.L_x_25) ;  /* 0x0000000908207547 */ /* 0x000fea000b800000 */
[----:B------:R-:W0:Y:S01]  /*0370*/  LDCU UR4, c[0x0][0x3a4] ;  /* 0x00007480ff0477ac */ /* 0x000e220008000800 */
[----:B-----5:R-:W-:Y:S01]  /*0380*/  IADD3 R14, P0, PT, R18, 0x10, RZ ;  /* 0x00000010120e7810 */ /* 0x020fe20007f1e0ff */
[----:B------:R-:W-:Y:S01]  /*0390*/  BSSY.RECONVERGENT B0, `(.L_x_26) ;  /* 0x0000082000007945 */ /* 0x000fe20003800200 */
[----:B------:R-:W-:Y:S01]  /*03a0*/  IADD3 R12, P1, PT, R16, 0x10, RZ ;  /* 0x00000010100c7810 */ /* 0x000fe20007f3e0ff */
[----:B------:R-:W-:Y:S01]  /*03b0*/  IMAD.MOV.U32 R8, RZ, RZ, R5 ;  /* 0x000000ffff087224 */ /* 0x000fe200078e0005 */
[----:B------:R-:W-:Y:S01]  /*03c0*/  CS2R R34, SRZ ;  /* 0x0000000000227805 */ /* 0x000fe2000001ff00 */
[----:B------:R-:W-:Y:S02]  /*03d0*/  IMAD.X R15, RZ, RZ, R19, P0 ;  /* 0x000000ffff0f7224 */ /* 0x000fe400000e0613 */
[----:B------:R-:W-:Y:S02]  /*03e0*/  IMAD.X R13, RZ, RZ, R17, P1 ;  /* 0x000000ffff0d7224 */ /* 0x000fe400008e0611 */
[----:B0-----:R-:W-:-:S07]  /*03f0*/  IMAD.U32 R9, RZ, RZ, UR4 ;  /* 0x00000004ff097e24 */ /* 0x001fce000f8e00ff */
.L_x_42:
[----:B------:R-:W2:Y:S04]  /*0400*/  LD.E.64 R36, desc[UR36][R14.64+-0x10] ;  /* 0xfffff0240e247980 */ /* 0x000ea8000c101b00 */
[----:B------:R-:W2:Y:S01]  /*0410*/  LD.E.64 R10, desc[UR36][R12.64+-0x10] ;  /* 0xfffff0240c0a7980 */ /* 0x000ea2000c101b00 */
[----:B------:R-:W-:Y:S01]  /*0420*/  BSSY.RECONVERGENT B2, `(.L_x_27) ;  /* 0x0000005000027945 */ /* 0x000fe20003800200 */
[----:B------:R-:W-:Y:S01]  /*0430*/  MOV R0, 0x470 ;  /* 0x0000047000007802 */ /* 0x000fe20000000f00 */
[----:B--2---:R-:W-:-:S08]  /*0440*/  DADD R36, R36, -R10 ;  /* 0x0000000024247229 */ /* 0x004fd0000000080a */
[----:B------:R-:W-:-:S11]  /*0450*/  DADD R28, -RZ, |R36| ;  /* 0x00000000ff1c7229 */ /* 0x000fd60000000524 */
[----:B------:R-:W-:Y:S05]  /*0460*/  CALL.REL.NOINC `($_Z16compute_distancePPdS0_S0_mmmm$__internal_accurate_pow) ;  /* 0x0000001800347944 */ /* 0x000fea0003c00000 */
[----:B------:R-:W-:Y:S05]  /*0470*/  BSYNC.RECONVERGENT B2 ;  /* 0x0000000000027941 */ /* 0x000fea0003800200 */
.L_x_27:
[----:B------:R-:W2:Y:S04]  /*0480*/  LD.E.64 R30, desc[UR36][R14.64+-0x8] ;  /* 0xfffff8240e1e7980 */ /* 0x000ea8000c101b00 */
[----:B------:R-:W2:Y:S01]  /*0490*/  LD.E.64 R24, desc[UR36][R12.64+-0x8] ;  /* 0xfffff8240c187980 */ /* 0x000ea2000c101b00 */
[C---:B------:R-:W-:Y:S01]  /*04a0*/  DADD R20, R36.reuse, 2 ;  /* 0x4000000024147429 */ /* 0x040fe20000000000 */
[----:B------:R-:W-:Y:S01]  /*04b0*/  BSSY.RECONVERGENT B2, `(.L_x_28) ;  /* 0x0000010000027945 */ /* 0x000fe20003800200 */
[C---:B------:R-:W-:Y:S02]  /*04c0*/  DSETP.NEU.AND P0, PT, R36.reuse, RZ, PT ;  /* 0x000000ff2400722a */ /* 0x040fe40003f0d000 */
[----:B------:R-:W-:-:S04]  /*04d0*/  DSETP.NEU.AND P2, PT, R36, 1, PT ;  /* 0x3ff000002400742a */ /* 0x000fc80003f4d000 */
[----:B------:R-:W-:Y:S02]  /*04e0*/  FSEL R10, R10, RZ, P0 ;  /* 0x000000ff0a0a7208 */ /* 0x000fe40000000000 */
[----:B------:R-:W-:Y:S02]  /*04f0*/  LOP3.LUT R20, R21, 0x7ff00000, RZ, 0xc0, !PT ;  /* 0x7ff0000015147812 */ /* 0x000fe400078ec0ff */
[----:B------:R-:W-:Y:S02]  /*0500*/  FSEL R11, R22, RZ, P0 ;  /* 0x000000ff160b7208 */ /* 0x000fe40000000000 */
[----:B------:R-:W-:Y:S01]  /*0510*/  ISETP.NE.AND P1, PT, R20, 0x7ff00000, PT ;  /* 0x7ff000001400780c */ /* 0x000fe20003f25270 */
[----:B--2---:R-:W-:-:S08]  /*0520*/  DADD R30, R30, -R24 ;  /* 0x000000001e1e7229 */ /* 0x004fd00000000818 */
[----:B------:R-:W-:-:S04]  /*0530*/  DADD R28, -RZ, |R30| ;  /* 0x00000000ff1c7229 */ /* 0x000fc8000000051e */
[----:B------:R-:W-:Y:S07]  /*0540*/  @P1 BRA `(.L_x_29) ;  /* 0x0000000000181947 */ /* 0x000fee0003800000 */
[----:B------:R-:W-:-:S14]  /*0550*/  DSETP.NAN.AND P0, PT, R36, R36, PT ;  /* 0x000000242400722a */ /* 0x000fdc0003f08000 */
[----:B------:R-:W-:Y:S01]  /*0560*/  @P0 DADD R10, R36, 2 ;  /* 0x40000000240a0429 */ /* 0x000fe20000000000 */
[----:B------:R-:W-:Y:S10]  /*0570*/  @P0 BRA `(.L_x_29) ;  /* 0x00000000000c0947 */ /* 0x000ff40003800000 */
[----:B------:R-:W-:-:S14]  /*0580*/  DSETP.NEU.AND P0, PT, |R36|, +INF , PT ;  /* 0x7ff000002400742a */ /* 0x000fdc0003f0d200 */
[----:B------:R-:W-:Y:S02]  /*0590*/  @!P0 IMAD.MOV.U32 R10, RZ, RZ, 0x0 ;  /* 0x00000000ff0a8424 */ /* 0x000fe400078e00ff */
[----:B------:R-:W-:-:S07]  /*05a0*/  @!P0 IMAD.MOV.U32 R11, RZ, RZ, 0x7ff00000 ;  /* 0x7ff00000ff0b8424 */ /* 0x000fce00078e00ff */
.L_x_29:
[----:B------:R-:W-:Y:S05]  /*05b0*/  BSYNC.RECONVERGENT B2 ;  /* 0x0000000000027941 */ /* 0x000fea0003800200 */
.L_x_28:
[----:B------:R-:W-:Y:S01]  /*05c0*/  FSEL R36, R10, RZ, P2 ;  /* 0x000000ff0a247208 */ /* 0x000fe20001000000 */
[----:B------:R-:W-:Y:S01]  /*05d0*/  BSSY.RECONVERGENT B2, `(.L_x_30) ;  /* 0x0000005000027945 */ /* 0x000fe20003800200 */
[----:B------:R-:W-:Y:S02]  /*05e0*/  FSEL R37, R11, 1.875, P2 ;  /* 0x3ff000000b257808 */ /* 0x000fe40001000000 */
[----:B------:R-:W-:-:S04]  /*05f0*/  MOV R0, 0x620 ;  /* 0x0000062000007802 */ /* 0x000fc80000000f00 */
[----:B------:R-:W-:-:S11]  /*0600*/  DADD R36, R34, R36 ;  /* 0x0000000022247229 */ /* 0x000fd60000000024 */
[----:B------:R-:W-:Y:S05]  /*0610*/  CALL.REL.NOINC `($_Z16compute_distancePPdS0_S0_mmmm$__internal_accurate_pow) ;  /* 0x0000001400c87944 */ /* 0x000fea0003c00000 */
[----:B------:R-:W-:Y:S05]  /*0620*/  BSYNC.RECONVERGENT B2 ;  /* 0x0000000000027941 */ /* 0x000fea0003800200 */
.L_x_30:
[C---:B------:R-:W-:Y:S01]  /*0630*/  DADD R20, R30.reuse, 2 ;  /* 0x400000001e147429 */ /* 0x040fe20000000000 */
[----:B------:R-:W-:Y:S01]  /*0640*/  BSSY.RECONVERGENT B2, `(.L_x_31) ;  /* 0x000000f000027945 */ /* 0x000fe20003800200 */
[----:B------:R-:W-:-:S06]  /*0650*/  DSETP.NEU.AND P0, PT, R30, RZ, PT ;  /* 0x000000ff1e00722a */ /* 0x000fcc0003f0d000 */
[----:B------:R-:W-:Y:S02]  /*0660*/  FSEL R10, R10, RZ, P0 ;  /* 0x000000ff0a0a7208 */ /* 0x000fe40000000000 */
[----:B------:R-:W-:Y:S02]  /*0670*/  LOP3.LUT R20, R21, 0x7ff00000, RZ, 0xc0, !PT ;  /* 0x7ff0000015147812 */ /* 0x000fe400078ec0ff */
[----:B------:R-:W-:Y:S02]  /*0680*/  FSEL R11, R22, RZ, P0 ;  /* 0x000000ff160b7208 */ /* 0x000fe40000000000 */
[----:B------:R-:W-:-:S13]  /*0690*/  ISETP.NE.AND P1, PT, R20, 0x7ff00000, PT ;  /* 0x7ff000001400780c */ /* 0x000fda0003f25270 */
[----:B------:R-:W-:Y:S05]  /*06a0*/  @P1 BRA `(.L_x_32) ;  /* 0x0000000000201947 */ /* 0x000fea0003800000 */
[----:B------:R-:W-:-:S14]  /*06b0*/  DSETP.NAN.AND P0, PT, R30, R30, PT ;  /* 0x0000001e1e00722a */ /* 0x000fdc0003f08000 */
[----:B------:R-:W-:Y:S05]  /*06c0*/  @P0 BRA `(.L_x_33) ;  /* 0x0000000000140947 */ /* 0x000fea0003800000 */
[----:B------:R-:W-:-:S14]  /*06d0*/  DSETP.NEU.AND P0, PT, |R30|, +INF , PT ;  /* 0x7ff000001e00742a */ /* 0x000fdc0003f0d200 */
[----:B------:R-:W-:Y:S05]  /*06e0*/  @P0 BRA `(.L_x_32) ;  /* 0x0000000000100947 */ /* 0x000fea0003800000 */
[----:B------:R-:W-:Y:S02]  /*06f0*/  IMAD.MOV.U32 R10, RZ, RZ, 0x0 ;  /* 0x00000000ff0a7424 */ /* 0x000fe400078e00ff */
[----:B------:R-:W-:Y:S01]  /*0700*/  IMAD.MOV.U32 R11, RZ, RZ, 0x7ff00000 ;  /* 0x7ff00000ff0b7424 */ /* 0x000fe200078e00ff */
[----:B------:R-:W-:Y:S06]  /*0710*/  BRA `(.L_x_32) ;  /* 0x0000000000047947 */ /* 0x000fec0003800000 */
.L_x_33:
[----:B------:R-:W-:-:S11]  /*0720*/  DADD R10, R30, 2 ;  /* 0x400000001e0a7429 */ /* 0x000fd60000000000 */
.L_x_32:
[----:B------:R-:W-:Y:S05]  /*0730*/  BSYNC.RECONVERGENT B2 ;  /* 0x0000000000027941 */ /* 0x000fea0003800200 */
.L_x_31:
[----:B------:R-:W2:Y:S04]  /*0740*/  LD.E.64 R34, desc[UR36][R14.64] ;  /* 0x000000240e227980 */ /* 0x000ea8000c101b00 */
[----:B------:R-:W2:Y:S01]  /*0750*/  LD.E.64 R20, desc[UR36][R12.64] ;  /* 0x000000240c147980 */ /* 0x000ea2000c101b00 */
[----:B------:R-:W-:Y:S01]  /*0760*/  DSETP.NEU.AND P0, PT, R30, 1, PT ;  /* 0x3ff000001e00742a */ /* 0x000fe20003f0d000 */
[----:B------:R-:W-:Y:S01]  /*0770*/  BSSY.RECONVERGENT B2, `(.L_x_34) ;  /* 0x0000008000027945 */ /* 0x000fe20003800200 */
[----:B------:R-:W-:-:S04]  /*0780*/  MOV R0, 0x7f0 ;  /* 0x000007f000007802 */ /* 0x000fc80000000f00 */
[----:B------:R-:W-:Y:S02]  /*0790*/  FSEL R10, R10, RZ, P0 ;  /* 0x000000ff0a0a7208 */ /* 0x000fe40000000000 */
[----:B------:R-:W-:-:S06]  /*07a0*/  FSEL R11, R11, 1.875, P0 ;  /* 0x3ff000000b0b7808 */ /* 0x000fcc0000000000 */
[----:B------:R-:W-:Y:S02]  /*07b0*/  DADD R36, R36, R10 ;  /* 0x0000000024247229 */ /* 0x000fe4000000000a */
[----:B--2---:R-:W-:-:S08]  /*07c0*/  DADD R34, R34, -R20 ;  /* 0x0000000022227229 */ /* 0x004fd00000000814 */
[----:B------:R-:W-:-:S11]  /*07d0*/  DADD R28, -RZ, |R34| ;  /* 0x00000000ff1c7229 */ /* 0x000fd60000000522 */
[----:B------:R-:W-:Y:S05]  /*07e0*/  CALL.REL.NOINC `($_Z16compute_distancePPdS0_S0_mmmm$__internal_accurate_pow) ;  /* 0x0000001400547944 */ /* 0x000fea0003c00000 */
[----:B------:R-:W-:Y:S05]  /*07f0*/  BSYNC.RECONVERGENT B2 ;  /* 0x0000000000027941 */ /* 0x000fea0003800200 */
.L_x_34:
        /* <DEDUP_REMOVED lines=15> */
.L_x_37:
[----:B------:R-:W-:-:S11]  /*08f0*/  DADD R10, R34, 2 ;  /* 0x40000000220a7429 */ /* 0x000fd60000000000 */
.L_x_36:
[----:B------:R-:W-:Y:S05]  /*0900*/  BSYNC.RECONVERGENT B2 ;  /* 0x0000000000027941 */ /* 0x000fea0003800200 */
.L_x_35:
        /* <DEDUP_REMOVED lines=12> */
.L_x_38:
        /* <DEDUP_REMOVED lines=15> */
.L_x_41:
[----:B------:R-:W-:-:S11]  /*0ac0*/  DADD R10, R30, 2 ;  /* 0x400000001e0a7429 */ /* 0x000fd60000000000 */
.L_x_40:
[----:B------:R-:W-:Y:S05]  /*0ad0*/  BSYNC.RECONVERGENT B2 ;  /* 0x0000000000027941 */ /* 0x000fea0003800200 */
.L_x_39:
[----:B------:R-:W-:Y:S01]  /*0ae0*/  DSETP.NEU.AND P0, PT, R30, 1, PT ;  /* 0x3ff000001e00742a */ /* 0x000fe20003f0d000 */
[----:B------:R-:W-:Y:S02]  /*0af0*/  IADD3 R8, P1, PT, R8, -0x4, RZ ;  /* 0xfffffffc08087810 */ /* 0x000fe40007f3e0ff */
[----:B------:R-:W-:Y:S02]  /*0b00*/  IADD3 R12, P2, PT, R12, 0x20, RZ ;  /* 0x000000200c0c7810 */ /* 0x000fe40007f5e0ff */
[----:B------:R-:W-:Y:S02]  /*0b10*/  IADD3.X R9, PT, PT, R9, -0x1, RZ, P1, !PT ;  /* 0xffffffff09097810 */ /* 0x000fe40000ffe4ff */
[----:B------:R-:W-:Y:S01]  /*0b20*/  FSEL R34, R10, RZ, P0 ;  /* 0x000000ff0a227208 */ /* 0x000fe20000000000 */
[----:B------:R-:W-:Y:S01]  /*0b30*/  IMAD.X R13, RZ, RZ, R13, P2 ;  /* 0x000000ffff0d7224 */ /* 0x000fe200010e060d */
[----:B------:R-:W-:Y:S02]  /*0b40*/  FSEL R35, R11, 1.875, P0 ;  /* 0x3ff000000b237808 */ /* 0x000fe40000000000 */
[----:B------:R-:W-:-:S02]  /*0b50*/  ISETP.NE.U32.AND P0, PT, R8, RZ, PT ;  /* 0x000000ff0800720c */ /* 0x000fc40003f05070 */
[----:B------:R-:W-:Y:S02]  /*0b60*/  IADD3 R14, P1, PT, R14, 0x20, RZ ;  /* 0x000000200e0e7810 */ /* 0x000fe40007f3e0ff */
[----:B------:R-:W-:Y:S01]  /*0b70*/  ISETP.NE.AND.EX P0, PT, R9, RZ, PT, P0 ;  /* 0x000000ff0900720c */ /* 0x000fe20003f05300 */
[----:B------:R-:W-:Y:S02]  /*0b80*/  DADD R34, R36, R34 ;  /* 0x0000000024227229 */ /* 0x000fe40000000022 */
[----:B------:R-:W-:-:S10]  /*0b90*/  IMAD.X R15, RZ, RZ, R15, P1 ;  /* 0x000000ffff0f7224 */ /* 0x000fd400008e060f */
[----:B------:R-:W-:Y:S05]  /*0ba0*/  @P0 BRA `(.L_x_42) ;  /* 0xfffffff800140947 */ /* 0x000fea000383ffff */
[----:B------:R-:W-:Y:S05]  /*0bb0*/  BSYNC.RECONVERGENT B0 ;  /* 0x0000000000007941 */ /* 0x000fea0003800200 */
.L_x_26:
[----:B------:R-:W0:Y:S01]  /*0bc0*/  LDCU UR4, c[0x0][0x3a4] ;  /* 0x00007480ff0477ac */ /* 0x000e220008000800 */
[----:B------:R-:W-:Y:S02]  /*0bd0*/  IMAD.MOV.U32 R0, RZ, RZ, R5 ;  /* 0x000000ffff007224 */ /* 0x000fe400078e0005 */
[----:B0-----:R-:W-:-:S07]  /*0be0*/  IMAD.U32 R11, RZ, RZ, UR4 ;  /* 0x00000004ff0b7e24 */ /* 0x001fce000f8e00ff */
.L_x_25:
[----:B------:R-:W-:-:S04]  /*0bf0*/  ISETP.NE.U32.AND P0, PT, R4, RZ, PT ;  /* 0x000000ff0400720c */ /* 0x000fc80003f05070 */
[----:B------:R-:W-:-:S13]  /*0c00*/  ISETP.NE.AND.EX P0, PT, RZ, RZ, PT, P0 ;  /* 0x000000ffff00720c */ /* 0x000fda0003f05300 */
[----:B------:R-:W-:Y:S05]  /*0c10*/  @!P0 BRA `(.L_x_43) ;  /* 0x00000004008c8947 */ /* 0x000fea0003800000 */
[C---:B------:R-:W-:Y:S01]  /*0c20*/  IMAD.SHL.U32 R13, R0.reuse, 0x8, RZ ;  /* 0x00000008000d7824 */ /* 0x040fe200078e00ff */
[----:B------:R-:W-:-:S04]  /*0c30*/  SHF.L.U64.HI R11, R0, 0x3, R11 ;  /* 0x00000003000b7819 */ /* 0x000fc8000001020b */
[-C--:B-----5:R-:W-:Y:S02]  /*0c40*/  IADD3 R8, P0, PT, R18, R13.reuse, RZ ;  /* 0x0000000d12087210 */ /* 0x0a0fe40007f1e0ff */
[----:B------:R-:W-:-:S03]  /*0c50*/  IADD3 R12, P1, PT, R16, R13, RZ ;  /* 0x0000000d100c7210 */ /* 0x000fc60007f3e0ff */
[--C-:B------:R-:W-:Y:S02]  /*0c60*/  IMAD.X R9, R19, 0x1, R11.reuse, P0 ;  /* 0x0000000113097824 */ /* 0x100fe400000e060b */
[----:B------:R-:W-:-:S03]  /*0c70*/  IMAD.X R13, R17, 0x1, R11, P1 ;  /* 0x00000001110d7824 */ /* 0x000fc600008e060b */
        /* <DEDUP_REMOVED lines=8> */
.L_x_44:
        /* <DEDUP_REMOVED lines=15> */
.L_x_47:
[----:B------:R-:W-:-:S11]  /*0df0*/  DADD R10, R14, 2 ;  /* 0x400000000e0a7429 */ /* 0x000fd60000000000 */
.L_x_46:
[----:B------:R-:W-:Y:S05]  /*0e00*/  BSYNC.RECONVERGENT B0 ;  /* 0x0000000000007941 */ /* 0x000fea0003800200 */
.L_x_45:
[----:B------:R-:W-:Y:S01]  /*0e10*/  ISETP.NE.U32.AND P0, PT, R4, 0x1, PT ;  /* 0x000000010400780c */ /* 0x000fe20003f05070 */
[----:B------:R-:W-:-:S03]  /*0e20*/  DSETP.NEU.AND P1, PT, R14, 1, PT ;  /* 0x3ff000000e00742a */ /* 0x000fc60003f2d000 */
[----:B------:R-:W-:-:S03]  /*0e30*/  ISETP.NE.AND.EX P0, PT, RZ, RZ, PT, P0 ;  /* 0x000000ffff00720c */ /* 0x000fc60003f05300 */
[----:B------:R-:W-:Y:S02]  /*0e40*/  FSEL R10, R10, RZ, P1 ;  /* 0x000000ff0a0a7208 */ /* 0x000fe40000800000 */
[----:B------:R-:W-:-:S06]  /*0e50*/  FSEL R11, R11, 1.875, P1 ;  /* 0x3ff000000b0b7808 */ /* 0x000fcc0000800000 */
[----:B------:R-:W-:Y:S02]  /*0e60*/  DADD R34, R34, R10 ;  /* 0x0000000022227229 */ /* 0x000fe4000000000a */
[----:B------:R-:W-:Y:S09]  /*0e70*/  @!P0 BRA `(.L_x_43) ;  /* 0x0000000000f48947 */ /* 0x000ff20003800000 */
        /* <DEDUP_REMOVED lines=8> */
.L_x_48:
        /* <DEDUP_REMOVED lines=15> */
.L_x_51:
[----:B------:R-:W-:-:S11]  /*0ff0*/  DADD R10, R14, 2 ;  /* 0x400000000e0a7429 */ /* 0x000fd60000000000 */
.L_x_50:
[----:B------:R-:W-:Y:S05]  /*1000*/  BSYNC.RECONVERGENT B0 ;  /* 0x0000000000007941 */ /* 0x000fea0003800200 */
.L_x_49:
        /* <DEDUP_REMOVED lines=15> */
.L_x_52:
        /* <DEDUP_REMOVED lines=15> */
.L_x_55:
[----:B------:R-:W-:-:S11]  /*11f0*/  DADD R10, R14, 2 ;  /* 0x400000000e0a7429 */ /* 0x000fd60000000000 */
.L_x_54:
[----:B------:R-:W-:Y:S05]  /*1200*/  BSYNC.RECONVERGENT B0 ;  /* 0x0000000000007941 */ /* 0x000fea0003800200 */
.L_x_53:
[----:B------:R-:W-:-:S06]  /*1210*/  DSETP.NEU.AND P0, PT, R14, 1, PT ;  /* 0x3ff000000e00742a */ /* 0x000fcc0003f0d000 */
[----:B------:R-:W-:Y:S02]  /*1220*/  FSEL R8, R10, RZ, P0 ;  /* 0x000000ff0a087208 */ /* 0x000fe40000000000 */
[----:B------:R-:W-:-:S06]  /*1230*/  FSEL R9, R11, 1.875, P0 ;  /* 0x3ff000000b097808 */ /* 0x000fcc0000000000 */
[----:B------:R-:W-:-:S11]  /*1240*/  DADD R34, R34, R8 ;  /* 0x0000000022227229 */ /* 0x000fd60000000008 */
.L_x_43:
[----:B------:R-:W0:Y:S01]  /*1250*/  MUFU.RSQ64H R9, R35 ;  /* 0x0000002300097308 */ /* 0x000e220000001c00 */
[----:B------:R-:W-:Y:S01]  /*1260*/  VIADD R8, R35, 0xfcb00000 ;  /* 0xfcb0000023087836 */ /* 0x000fe20000000000 */
[----:B------:R-:W-:Y:S01]  /*1270*/  BSSY.RECONVERGENT B0, `(.L_x_56) ;  /* 0x0000013000007945 */ /* 0x000fe20003800200 */
[----:B------:R-:W-:Y:S02]  /*1280*/  IMAD.MOV.U32 R12, RZ, RZ, 0x0 ;  /* 0x00000000ff0c7424 */ /* 0x000fe400078e00ff */
[----:B------:R-:W-:Y:S01]  /*1290*/  IMAD.MOV.U32 R13, RZ, RZ, 0x3fd80000 ;  /* 0x3fd80000ff0d7424 */ /* 0x000fe200078e00ff */
[----:B------:R-:W-:Y:S01]  /*12a0*/  ISETP.GE.U32.AND P0, PT, R8, 0x7ca00000, PT ;  /* 0x7ca000000800780c */ /* 0x000fe20003f06070 */
[----:B0-----:R-:W-:-:S08]  /*12b0*/  DMUL R10, R8, R8 ;  /* 0x00000008080a7228 */ /* 0x001fd00000000000 */
[----:B------:R-:W-:-:S08]  /*12c0*/  DFMA R10, -R10, R34, 1 ;  /* 0x3ff000000a0a742b */ /* 0x000fd00000000122 */
[----:B------:R-:W-:Y:S02]  /*12d0*/  DFMA R12, R10, R12, 0.5 ;  /* 0x3fe000000a0c742b */ /* 0x000fe4000000000c */
[----:B------:R-:W-:-:S08]  /*12e0*/  DMUL R10, R8, R10 ;  /* 0x0000000a080a7228 */ /* 0x000fd00000000000 */
[----:B------:R-:W-:-:S08]  /*12f0*/  DFMA R14, R12, R10, R8 ;  /* 0x0000000a0c0e722b */ /* 0x000fd00000000008 */
[----:B-----5:R-:W-:Y:S02]  /*1300*/  DMUL R16, R14, R34 ;  /* 0x000000220e107228 */ /* 0x020fe40000000000 */
[----:B------:R-:W-:Y:S02]  /*1310*/  VIADD R13, R15, 0xfff00000 ;  /* 0xfff000000f0d7836 */ /* 0x000fe40000000000 */
[----:B------:R-:W-:-:S04]  /*1320*/  IMAD.MOV.U32 R12, RZ, RZ, R14 ;  /* 0x000000ffff0c7224 */ /* 0x000fc800078e000e */
[----:B------:R-:W-:-:S08]  /*1330*/  DFMA R18, R16, -R16, R34 ;  /* 0x800000101012722b */ /* 0x000fd00000000022 */
[----:B------:R-:W-:Y:S01]  /*1340*/  DFMA R10, R18, R12, R16 ;  /* 0x0000000c120a722b */ /* 0x000fe20000000010 */
[----:B------:R-:W-:Y:S10]  /*1350*/  @!P0 BRA `(.L_x_57) ;  /* 0x0000000000108947 */ /* 0x000ff40003800000 */
[----:B------:R-:W-:Y:S01]  /*1360*/  IMAD.MOV.U32 R10, RZ, RZ, R34 ;  /* 0x000000ffff0a7224 */ /* 0x000fe200078e0022 */
[----:B------:R-:W-:Y:S01]  /*1370*/  MOV R0, 0x13a0 ;  /* 0x000013a000007802 */ /* 0x000fe20000000f00 */
[----:B------:R-:W-:-:S07]  /*1380*/  IMAD.MOV.U32 R11, RZ, RZ, R35 ;  /* 0x000000ffff0b7224 */ /* 0x000fce00078e0023 */
[----:B------:R-:W-:Y:S05]  /*1390*/  CALL.REL.NOINC `($__internal_0_$__cuda_sm20_dsqrt_rn_f64_mediumpath_v1) ;  /* 0x0000000400b47944 */ /* 0x000fea0003c00000 */
.L_x_57:
[----:B------:R-:W-:Y:S05]  /*13a0*/  BSYNC.RECONVERGENT B0 ;  /* 0x0000000000007941 */ /* 0x000fea0003800200 */
.L_x_56:
[----:B------:R-:W0:Y:S02]  /*13b0*/  LDCU.64 UR4, c[0x0][0x390] ;  /* 0x00007200ff0477ac */ /* 0x000e240008000a00 */
[----:B0-----:R-:W-:-:S04]  /*13c0*/  LEA R8, P0, R7, UR4, 0x3 ;  /* 0x0000000407087c11 */ /* 0x001fc8000f8018ff */
[----:B------:R-:W-:-:S06]  /*13d0*/  LEA.HI.X R9, R7, UR5, RZ, 0x3, P0 ;  /* 0x0000000507097c11 */ /* 0x000fcc00080f1cff */
[----:B------:R-:W2:Y:S02]  /*13e0*/  LDG.E.64 R8, desc[UR36][R8.64] ;  /* 0x0000002408087981 */ /* 0x000ea4000c1e1b00 */
[----:B--2---:R-:W-:-:S04]  /*13f0*/  LEA R12, P0, R2, R8, 0x3 ;  /* 0x00000008020c7211 */ /* 0x004fc800078018ff */
[----:B------:R-:W-:-:S05]  /*1400*/  LEA.HI.X R13, R2, R9, RZ, 0x3, P0 ;  /* 0x00000009020d7211 */ /* 0x000fca00000f1cff */
[----:B------:R0:W-:Y:S04]  /*1410*/  ST.E.64 desc[UR36][R12.64], R10 ;  /* 0x0000000a0c007985 */ /* 0x0001e8000c101b24 */
.L_x_24:
[----:B------:R-:W-:Y:S05]  /*1420*/  BSYNC.RECONVERGENT B1 ;  /* 0x0000000000017941 */ /* 0x000fea0003800200 */
.L_x_23:
[----:B------:R-:W1:Y:S01]  /*1430*/  LDCU.64 UR4, c[0x0][0x3b0] ;  /* 0x00007600ff0477ac */ /* 0x000e620008000a00 */
[----:B------:R-:W-:-:S05]  /*1440*/  VIADD R6, R6, 0x1 ;  /* 0x0000000106067836 */ /* 0x000fca0000000000 */
[----:B-1----:R-:W-:-:S04]  /*1450*/  ISETP.GE.U32.AND P0, PT, R6, UR4, PT ;  /* 0x0000000406007c0c */ /* 0x002fc8000bf06070 */
[----:B------:R-:W-:-:S13]  /*1460*/  ISETP.GE.U32.AND.EX P0, PT, RZ, UR5, PT, P0 ;  /* 0x00000005ff007c0c */ /* 0x000fda000bf06100 */
[----:B------:R-:W-:Y:S05]  /*1470*/  @!P0 BRA `(.L_x_58) ;  /* 0xffffffec00608947 */ /* 0x000fea000383ffff */
[----:B------:R-:W-:Y:S05]  /*1480*/  EXIT ;  /* 0x000000000000794d */ /* 0x000fea0003800000 */
.L_x_22:
[----:B------:R-:W-:Y:S01]  /*1490*/  UISETP.GE.U32.AND UP0, UPT, UR4, 0x4, UPT ;  /* 0x000000040400788c */ /* 0x000fe2000bf06070 */
[----:B------:R-:W-:Y:S01]  /*14a0*/  IMAD.MOV.U32 R21, RZ, RZ, RZ ;  /* 0x000000ffff157224 */ /* 0x000fe200078e00ff */
[----:B------:R-:W-:Y:S01]  /*14b0*/  ULOP3.LUT UR6, UR4, 0x3, URZ, 0xc0, !UPT ;  /* 0x0000000304067892 */ /* 0x000fe2000f8ec0ff */
[----:B------:R-:W-:Y:S01]  /*14c0*/  IMAD.MOV.U32 R5, RZ, RZ, RZ ;  /* 0x000000ffff057224 */ /* 0x000fe200078e00ff */
[----:B------:R-:W-:-:S04]  /*14d0*/  UISETP.GE.U32.AND.EX UP0, UPT, UR5, URZ, UPT, UP0 ;  /* 0x000000ff0500728c */ /* 0x000fc8000bf06100 */
[----:B------:R-:W-:-:S05]  /*14e0*/  IMAD.U32 R20, RZ, RZ, UR6 ;  /* 0x00000006ff147e24 */ /* 0x000fca000f8e00ff */
[----:B------:R-:W-:Y:S05]  /*14f0*/  BRA.U !UP0, `(.L_x_59) ;  /* 0x0000000108f47547 */ /* 0x000fea000b800000 */
[----:B------:R-:W0:Y:S01]  /*1500*/  LDCU.64 UR6, c[0x0][0x3a8] ;  /* 0x00007500ff0677ac */ /* 0x000e220008000a00 */
[----:B------:R-:W-:Y:S01]  /*1510*/  BSSY.RECONVERGENT B0, `(.L_x_60) ;  /* 0x000003a000007945 */ /* 0x000fe20003800200 */
[----:B------:R-:W-:Y:S01]  /*1520*/  IMAD.SHL.U32 R17, R2, 0x8, RZ ;  /* 0x0000000802117824 */ /* 0x000fe200078e00ff */
[----:B------:R-:W-:Y:S01]  /*1530*/  SHF.R.U32.HI R19, RZ, 0x1d, R2 ;  /* 0x0000001dff137819 */ /* 0x000fe20000011602 */
[----:B------:R-:W1:Y:S01]  /*1540*/  LDCU UR5, c[0x0][0x3b4] ;  /* 0x00007680ff0577ac */ /* 0x000e620008000800 */
[----:B------:R-:W-:Y:S01]  /*1550*/  IMAD.MOV.U32 R14, RZ, RZ, 0x1 ;  /* 0x00000001ff0e7424 */ /* 0x000fe200078e00ff */
[----:B------:R-:W-:-:S06]  /*1560*/  ULOP3.LUT UR4, UR4, 0xfffffffc, URZ, 0xc0, !UPT ;  /* 0xfffffffc04047892 */ /* 0x000fcc000f8ec0ff */
[----:B------:R-:W-:Y:S01]  /*1570*/  IMAD.U32 R16, RZ, RZ, UR4 ;  /* 0x00000004ff107e24 */ /* 0x000fe2000f8e00ff */
[----:B0-----:R-:W-:-:S04]  /*1580*/  ISETP.GE.U32.AND P0, PT, R2, UR6, PT ;  /* 0x0000000602007c0c */ /* 0x001fc8000bf06070 */
[----:B------:R-:W-:Y:S01]  /*1590*/  ISETP.GE.U32.AND.EX P0, PT, RZ, UR7, PT, P0 ;  /* 0x00000007ff007c0c */ /* 0x000fe2000bf06100 */
[----:B-1----:R-:W-:-:S12]  /*15a0*/  IMAD.U32 R18, RZ, RZ, UR5 ;  /* 0x00000005ff127e24 */ /* 0x002fd8000f8e00ff */
.L_x_61:
[----:B------:R-:W-:-:S04]  /*15b0*/  ISETP.GE.U32.AND P1, PT, R3, UR40, PT ;  /* 0x0000002803007c0c */ /* 0x000fc8000bf26070 */
[----:B------:R-:W-:-:S13]  /*15c0*/  ISETP.GE.U32.OR.EX P1, PT, RZ, UR41, P0, P1 ;  /* 0x00000029ff007c0c */ /* 0x000fda0008726510 */
[----:B------:R-:W0:Y:S02]  /*15d0*/  @!P1 LDC.64 R4, c[0x0][0x390] ;  /* 0x0000e400ff049b82 */ /* 0x000e240000000a00 */
[----:B0-----:R-:W-:-:S04]  /*15e0*/  @!P1 LEA R4, P0, R3, R4, 0x3 ;  /* 0x0000000403049211 */ /* 0x001fc800078018ff */
[----:B------:R-:W-:-:S06]  /*15f0*/  @!P1 LEA.HI.X R5, R3, R5, RZ, 0x3, P0 ;  /* 0x0000000503059211 */ /* 0x000fcc00000f1cff */
[----:B------:R-:W2:Y:S01]  /*1600*/  @!P1 LDG.E.64 R4, desc[UR36][R4.64] ;  /* 0x0000002404049981 */ /* 0x000ea2000c1e1b00 */
[----:B------:R-:W-:Y:S01]  /*1610*/  VIADD R7, R3, 0x1 ;  /* 0x0000000103077836 */ /* 0x000fe20000000000 */
[----:B------:R-:W-:-:S04]  /*1620*/  ISETP.GE.U32.AND P0, PT, R2, UR38, PT ;  /* 0x0000002602007c0c */ /* 0x000fc8000bf06070 */
[----:B------:R-:W-:Y:S02]  /*1630*/  ISETP.GE.U32.AND P2, PT, R7, UR40, PT ;  /* 0x0000002807007c0c */ /* 0x000fe4000bf46070 */
[----:B------:R-:W-:-:S04]  /*1640*/  ISETP.GE.U32.AND.EX P0, PT, RZ, UR39, PT, P0 ;  /* 0x00000027ff007c0c */ /* 0x000fc8000bf06100 */
[----:B------:R-:W-:-:S13]  /*1650*/  ISETP.GE.U32.OR.EX P2, PT, RZ, UR41, P0, P2 ;  /* 0x00000029ff007c0c */ /* 0x000fda0008746520 */
[----:B------:R-:W0:Y:S02]  /*1660*/  @!P2 LDC.64 R8, c[0x0][0x390] ;  /* 0x0000e400ff08ab82 */ /* 0x000e240000000a00 */
[----:B0-----:R-:W-:-:S04]  /*1670*/  @!P2 LEA R8, P4, R7, R8, 0x3 ;  /* 0x000000080708a211 */ /* 0x001fc800078818ff */
[----:B------:R-:W-:Y:S02]  /*1680*/  @!P2 LEA.HI.X R9, R7, R9, RZ, 0x3, P4 ;  /* 0x000000090709a211 */ /* 0x000fe400020f1cff */
[----:B--2---:R-:W-:-:S05]  /*1690*/  @!P1 IADD3 R6, P3, PT, R4, R17, RZ ;  /* 0x0000001104069210 */ /* 0x004fca0007f7e0ff */
[----:B------:R-:W-:-:S05]  /*16a0*/  @!P1 IMAD.X R7, R5, 0x1, R19, P3 ;  /* 0x0000000105079824 */ /* 0x000fca00018e0613 */
[----:B------:R0:W-:Y:S04]  /*16b0*/  @!P1 ST.E.64 desc[UR36][R6.64], RZ ;  /* 0x000000ff06009985 */ /* 0x0001e8000c101b24 */
[----:B------:R-:W2:Y:S01]  /*16c0*/  @!P2 LDG.E.64 R4, desc[UR36][R8.64] ;  /* 0x000000240804a981 */ /* 0x000ea2000c1e1b00 */
[----:B------:R-:W-:-:S05]  /*16d0*/  VIADD R11, R3, 0x2 ;  /* 0x00000002030b7836 */ /* 0x000fca0000000000 */
[----:B------:R-:W-:-:S04]  /*16e0*/  ISETP.GE.U32.AND P1, PT, R11, UR40, PT ;  /* 0x000000280b007c0c */ /* 0x000fc8000bf26070 */
[----:B------:R-:W-:-:S13]  /*16f0*/  ISETP.GE.U32.OR.EX P1, PT, RZ, UR41, P0, P1 ;  /* 0x00000029ff007c0c */ /* 0x000fda0008726510 */
[----:B------:R-:W1:Y:S02]  /*1700*/  @!P1 LDC.64 R12, c[0x0][0x390] ;  /* 0x0000e400ff0c9b82 */ /* 0x000e640000000a00 */
[----:B-1----:R-:W-:-:S04]  /*1710*/  @!P1 LEA R12, P4, R11, R12, 0x3 ;  /* 0x0000000c0b0c9211 */ /* 0x002fc800078818ff */
[----:B------:R-:W-:Y:S02]  /*1720*/  @!P1 LEA.HI.X R13, R11, R13, RZ, 0x3, P4 ;  /* 0x0000000d0b0d9211 */ /* 0x000fe400020f1cff */
[----:B--2---:R-:W-:-:S05]  /*1730*/  @!P2 IADD3 R10, P3, PT, R4, R17, RZ ;  /* 0x00000011040aa210 */ /* 0x004fca0007f7e0ff */
[----:B------:R-:W-:-:S05]  /*1740*/  @!P2 IMAD.X R11, R5, 0x1, R19, P3 ;  /* 0x00000001050ba824 */ /* 0x000fca00018e0613 */
[----:B------:R1:W-:Y:S04]  /*1750*/  @!P2 ST.E.64 desc[UR36][R10.64], RZ ;  /* 0x000000ff0a00a985 */ /* 0x0003e8000c101b24 */
[----:B------:R-:W2:Y:S01]  /*1760*/  @!P1 LDG.E.64 R4, desc[UR36][R12.64] ;  /* 0x000000240c049981 */ /* 0x000ea2000c1e1b00 */
[----:B0-----:R-:W-:-:S05]  /*1770*/  VIADD R7, R3, 0x3 ;  /* 0x0000000303077836 */ /* 0x001fca0000000000 */
[----:B------:R-:W-:-:S04]  /*1780*/  ISETP.GE.U32.AND P2, PT, R7, UR40, PT ;  /* 0x0000002807007c0c */ /* 0x000fc8000bf46070 */
        /* <DEDUP_REMOVED lines=8> */
[----:B------:R-:W-:Y:S02]  /*1810*/  VIADD R14, R14, 0x4 ;  /* 0x000000040e0e7836 */ /* 0x000fe40000000000 */
[----:B------:R-:W-:Y:S01]  /*1820*/  VIADD R3, R3, 0x4 ;  /* 0x0000000403037836 */ /* 0x000fe20000000000 */
[----:B--2---:R-:W-:-:S05]  /*1830*/  @!P2 IADD3 R4, P1, PT, R4, R17, RZ ;  /* 0x000000110404a210 */ /* 0x004fca0007f3e0ff */
[----:B------:R-:W-:Y:S01]  /*1840*/  @!P2 IMAD.X R5, R5, 0x1, R19, P1 ;  /* 0x000000010505a824 */ /* 0x000fe200008e0613 */
[----:B------:R-:W-:-:S04]  /*1850*/  IADD3 R16, P1, PT, R16, -0x4, RZ ;  /* 0xfffffffc10107810 */ /* 0x000fc80007f3e0ff */
[----:B------:R1:W-:Y:S01]  /*1860*/  @!P2 ST.E.64 desc[UR36][R4.64], RZ ;  /* 0x000000ff0400a985 */ /* 0x0003e2000c101b24 */
[----:B------:R-:W-:Y:S02]  /*1870*/  IADD3.X R18, PT, PT, R18, -0x1, RZ, P1, !PT ;  /* 0xffffffff12127810 */ /* 0x000fe40000ffe4ff */
[----:B------:R-:W-:-:S04]  /*1880*/  ISETP.NE.U32.AND P1, PT, R16, RZ, PT ;  /* 0x000000ff1000720c */ /* 0x000fc80003f25070 */
[----:B------:R-:W-:-:S13]  /*1890*/  ISETP.NE.AND.EX P1, PT, R18, RZ, PT, P1 ;  /* 0x000000ff1200720c */ /* 0x000fda0003f25310 */
[----:B-1----:R-:W-:Y:S05]  /*18a0*/  @P1 BRA `(.L_x_61) ;  /* 0xfffffffc00401947 */ /* 0x002fea000383ffff */
[----:B------:R-:W-:Y:S05]  /*18b0*/  BSYNC.RECONVERGENT B0 ;  /* 0x0000000000007941 */ /* 0x000fea0003800200 */
.L_x_60:
[----:B------:R-:W-:-:S07]  /*18c0*/  VIADD R5, R14, 0xffffffff ;  /* 0xffffffff0e057836 */ /* 0x000fce0000000000 */
.L_x_59:
[----:B------:R-:W-:-:S04]  /*18d0*/  ISETP.NE.U32.AND P0, PT, R20, RZ, PT ;  /* 0x000000ff1400720c */ /* 0x000fc80003f05070 */
[----:B------:R-:W-:-:S13]  /*18e0*/  ISETP.NE.AND.EX P0, PT, R21, RZ, PT, P0 ;  /* 0x000000ff1500720c */ /* 0x000fda0003f05300 */
[----:B------:R-:W-:Y:S05]  /*18f0*/  @!P0 EXIT ;  /* 0x000000000000894d */ /* 0x000fea0003800000 */
[----:B------:R-:W0:Y:S01]  /*1900*/  LDCU.64 UR4, c[0x0][0x3a8] ;  /* 0x00007500ff0477ac */ /* 0x000e220008000a00 */
[----:B------:R-:W-:Y:S02]  /*1910*/  IADD3 R0, PT, PT, R0, R15, R5 ;  /* 0x0000000f00007210 */ /* 0x000fe40007ffe005 */
[----:B0-----:R-:W-:-:S04]  /*1920*/  ISETP.GE.U32.AND P0, PT, R2, UR4, PT ;  /* 0x0000000402007c0c */ /* 0x001fc8000bf06070 */
[----:B------:R-:W-:-:S13]  /*1930*/  ISETP.GE.U32.AND.EX P0, PT, RZ, UR5, PT, P0 ;  /* 0x00000005ff007c0c */ /* 0x000fda000bf06100 */
.L_x_62:
[----:B0-----:R-:W0:Y:S02]  /*1940*/  LDCU.64 UR4, c[0x0][0x398] ;  /* 0x00007300ff0477ac */ /* 0x001e240008000a00 */
[----:B0-----:R-:W-:-:S04]  /*1950*/  ISETP.GE.U32.AND P1, PT, R0, UR4, PT ;  /* 0x0000000400007c0c */ /* 0x001fc8000bf26070 */
[----:B------:R-:W-:-:S13]  /*1960*/  ISETP.GE.U32.OR.EX P1, PT, RZ, UR5, P0, P1 ;  /* 0x00000005ff007c0c */ /* 0x000fda0008726510 */
[----:B------:R-:W0:Y:S02]  /*1970*/  @!P1 LDC.64 R4, c[0x0][0x390] ;  /* 0x0000e400ff049b82 */ /* 0x000e240000000a00 */
[----:B0-----:R-:W-:-:S04]  /*1980*/  @!P1 LEA R4, P2, R0, R4, 0x3 ;  /* 0x0000000400049211 */ /* 0x001fc800078418ff */
[----:B------:R-:W-:-:S06]  /*1990*/  @!P1 LEA.HI.X R5, R0, R5, RZ, 0x3, P2 ;  /* 0x0000000500059211 */ /* 0x000fcc00010f1cff */
[----:B------:R-:W2:Y:S01]  /*19a0*/  @!P1 LDG.E.64 R4, desc[UR36][R4.64] ;  /* 0x0000002404049981 */ /* 0x000ea2000c1e1b00 */
[----:B------:R-:W-:-:S04]  /*19b0*/  IADD3 R3, P2, PT, R20, -0x1, RZ ;  /* 0xffffffff14037810 */ /* 0x000fc80007f5e0ff */
[----:B------:R-:W-:Y:S02]  /*19c0*/  IADD3.X R8, PT, PT, R21, -0x1, RZ, P2, !PT ;  /* 0xffffffff15087810 */ /* 0x000fe400017fe4ff */
[----:B------:R-:W-:-:S04]  /*19d0*/  ISETP.NE.U32.AND P2, PT, R3, RZ, PT ;  /* 0x000000ff0300720c */ /* 0x000fc80003f45070 */
[----:B------:R-:W-:Y:S02]  /*19e0*/  ISETP.NE.AND.EX P2, PT, R8, RZ, PT, P2 ;  /* 0x000000ff0800720c */ /* 0x000fe40003f45320 */
[----:B--2---:R-:W-:-:S04]  /*19f0*/  @!P1 LEA R6, P3, R2, R4, 0x3 ;  /* 0x0000000402069211 */ /* 0x004fc800078618ff */
[----:B------:R-:W-:-:S05]  /*1a00*/  @!P1 LEA.HI.X R7, R2, R5, RZ, 0x3, P3 ;  /* 0x0000000502079211 */ /* 0x000fca00018f1cff */
[----:B------:R0:W-:Y:S02]  /*1a10*/  @!P1 ST.E.64 desc[UR36][R6.64], RZ ;  /* 0x000000ff06009985 */ /* 0x0001e4000c101b24 */
[----:B------:R-:W-:Y:S05]  /*1a20*/  @!P2 EXIT ;  /* 0x000000000000a94d */ /* 0x000fea0003800000 */
[----:B------:R-:W-:Y:S02]  /*1a30*/  VIADD R0, R0, 0x1 ;  /* 0x0000000100007836 */ /* 0x000fe40000000000 */
[----:B------:R-:W-:Y:S02]  /*1a40*/  IMAD.MOV.U32 R20, RZ, RZ, R3 ;  /* 0x000000ffff147224 */ /* 0x000fe400078e0003 */
[----:B------:R-:W-:Y:S01]  /*1a50*/  IMAD.MOV.U32 R21, RZ, RZ, R8 ;  /* 0x000000ffff157224 */ /* 0x000fe200078e0008 */
[----:B------:R-:W-:Y:S06]  /*1a60*/  BRA `(.L_x_62) ;  /* 0xfffffffc00b47947 */ /* 0x000fec000383ffff */
        .weak           $__internal_0_$__cuda_sm20_dsqrt_rn_f64_mediumpath_v1
        .type           $__internal_0_$__cuda_sm20_dsqrt_rn_f64_mediumpath_v1,@function
        .size           $__internal_0_$__cuda_sm20_dsqrt_rn_f64_mediumpath_v1,($_Z16compute_distancePPdS0_S0_mmmm$__internal_accurate_pow - $__internal_0_$__cuda_sm20_dsqrt_rn_f64_mediumpath_v1)
$__internal_0_$__cuda_sm20_dsqrt_rn_f64_mediumpath_v1:
[----:B------:R-:W-:Y:S01]  /*1a70*/  ISETP.GE.U32.AND P0, PT, R8, -0x3400000, PT ;  /* 0xfcc000000800780c */ /* 0x000fe20003f06070 */
[----:B------:R-:W-:Y:S01]  /*1a80*/  BSSY.RECONVERGENT B2, `(.L_x_63) ;  /* 0x0000026000027945 */ /* 0x000fe20003800200 */
[----:B------:R-:W-:Y:S02]  /*1a90*/  IMAD.MOV.U32 R12, RZ, RZ, R14 ;  /* 0x000000ffff0c7224 */ /* 0x000fe400078e000e */
[----:B------:R-:W-:Y:S02]  /*1aa0*/  IMAD.MOV.U32 R8, RZ, RZ, R18 ;  /* 0x000000ffff087224 */ /* 0x000fe400078e0012 */
[----:B------:R-:W-:-:S07]  /*1ab0*/  IMAD.MOV.U32 R9, RZ, RZ, R19 ;  /* 0x000000ffff097224 */ /* 0x000fce00078e0013 */
[----:B------:R-:W-:Y:S05]  /*1ac0*/  @!P0 BRA `(.L_x_64) ;  /* 0x0000000000208947 */ /* 0x000fea0003800000 */
[----:B------:R-:W-:-:S10]  /*1ad0*/  DFMA.RM R8, R8, R12, R16 ;  /* 0x0000000c0808722b */ /* 0x000fd40000004010 */
[----:B------:R-:W-:-:S05]  /*1ae0*/  IADD3 R12, P0, PT, R8, 0x1, RZ ;  /* 0x00000001080c7810 */ /* 0x000fca0007f1e0ff */
[----:B------:R-:W-:-:S06]  /*1af0*/  IMAD.X R13, RZ, RZ, R9, P0 ;  /* 0x000000ffff0d7224 */ /* 0x000fcc00000e0609 */
[----:B------:R-:W-:-:S08]  /*1b00*/  DFMA.RP R10, -R8, R12, R10 ;  /* 0x0000000c080a722b */ /* 0x000fd0000000810a */
[----:B------:R-:W-:-:S06]  /*1b10*/  DSETP.GT.AND P0, PT, R10, RZ, PT ;  /* 0x000000ff0a00722a */ /* 0x000fcc0003f04000 */
[----:B------:R-:W-:Y:S02]  /*1b20*/  FSEL R8, R12, R8, P0 ;  /* 0x000000080c087208 */ /* 0x000fe40000000000 */
[----:B------:R-:W-:Y:S01]  /*1b30*/  FSEL R9, R13, R9, P0 ;  /* 0x000000090d097208 */ /* 0x000fe20000000000 */
[----:B------:R-:W-:Y:S06]  /*1b40*/  BRA `(.L_x_65) ;  /* 0x0000000000647947 */ /* 0x000fec0003800000 */
.L_x_64:
[----:B------:R-:W-:-:S14]  /*1b50*/  DSETP.NE.AND P0, PT, R10, RZ, PT ;  /* 0x000000ff0a00722a */ /* 0x000fdc0003f05000 */
[----:B------:R-:W-:Y:S05]  /*1b60*/  @!P0 BRA `(.L_x_66) ;  /* 0x0000000000588947 */ /* 0x000fea0003800000 */
[----:B------:R-:W-:-:S13]  /*1b70*/  ISETP.GE.AND P0, PT, R11, RZ, PT ;  /* 0x000000ff0b00720c */ /* 0x000fda0003f06270 */
[----:B------:R-:W-:Y:S02]  /*1b80*/  @!P0 IMAD.MOV.U32 R8, RZ, RZ, 0x0 ;  /* 0x00000000ff088424 */ /* 0x000fe400078e00ff */
[----:B------:R-:W-:Y:S01]  /*1b90*/  @!P0 IMAD.MOV.U32 R9, RZ, RZ, -0x80000 ;  /* 0xfff80000ff098424 */ /* 0x000fe200078e00ff */
[----:B------:R-:W-:Y:S06]  /*1ba0*/  @!P0 BRA `(.L_x_65) ;  /* 0x00000000004c8947 */ /* 0x000fec0003800000 */
[----:B------:R-:W-:-:S13]  /*1bb0*/  ISETP.GT.AND P0, PT, R11, 0x7fefffff, PT ;  /* 0x7fefffff0b00780c */ /* 0x000fda0003f04270 */
[----:B------:R-:W-:Y:S05]  /*1bc0*/  @P0 BRA `(.L_x_66) ;  /* 0x0000000000400947 */ /* 0x000fea0003800000 */
[----:B------:R-:W-:Y:S01]  /*1bd0*/  DMUL R8, R10, 8.11296384146066816958e+31 ;  /* 0x469000000a087828 */ /* 0x000fe20000000000 */
[----:B------:R-:W-:Y:S02]  /*1be0*/  IMAD.MOV.U32 R14, RZ, RZ, 0x0 ;  /* 0x00000000ff0e7424 */ /* 0x000fe400078e00ff */
[----:B------:R-:W-:Y:S02]  /*1bf0*/  IMAD.MOV.U32 R10, RZ, RZ, RZ ;  /* 0x000000ffff0a7224 */ /* 0x000fe400078e00ff */
[----:B------:R-:W-:Y:S01]  /*1c00*/  IMAD.MOV.U32 R15, RZ, RZ, 0x3fd80000 ;  /* 0x3fd80000ff0f7424 */ /* 0x000fe200078e00ff */
[----:B------:R-:W0:Y:S03]  /*1c10*/  MUFU.RSQ64H R11, R9 ;  /* 0x00000009000b7308 */ /* 0x000e260000001c00 */
[----:B0-----:R-:W-:-:S08]  /*1c20*/  DMUL R12, R10, R10 ;  /* 0x0000000a0a0c7228 */ /* 0x001fd00000000000 */
[----:B------:R-:W-:-:S08]  /*1c30*/  DFMA R12, R8, -R12, 1 ;  /* 0x3ff00000080c742b */ /* 0x000fd0000000080c */
[----:B------:R-:W-:Y:S02]  /*1c40*/  DFMA R14, R12, R14, 0.5 ;  /* 0x3fe000000c0e742b */ /* 0x000fe4000000000e */
[----:B------:R-:W-:-:S08]  /*1c50*/  DMUL R12, R10, R12 ;  /* 0x0000000c0a0c7228 */ /* 0x000fd00000000000 */
[----:B------:R-:W-:-:S08]  /*1c60*/  DFMA R12, R14, R12, R10 ;  /* 0x0000000c0e0c722b */ /* 0x000fd0000000000a */
[----:B------:R-:W-:Y:S02]  /*1c70*/  DMUL R10, R8, R12 ;  /* 0x0000000c080a7228 */ /* 0x000fe40000000000 */
[----:B------:R-:W-:-:S06]  /*1c80*/  VIADD R13, R13, 0xfff00000 ;  /* 0xfff000000d0d7836 */ /* 0x000fcc0000000000 */
[----:B------:R-:W-:-:S08]  /*1c90*/  DFMA R14, R10, -R10, R8 ;  /* 0x8000000a0a0e722b */ /* 0x000fd00000000008 */
[----:B------:R-:W-:-:S10]  /*1ca0*/  DFMA R8, R12, R14, R10 ;  /* 0x0000000e0c08722b */ /* 0x000fd4000000000a */
[----:B------:R-:W-:Y:S01]  /*1cb0*/  VIADD R9, R9, 0xfcb00000 ;  /* 0xfcb0000009097836 */ /* 0x000fe20000000000 */
[----:B------:R-:W-:Y:S06]  /*1cc0*/  BRA `(.L_x_65) ;  /* 0x0000000000047947 */ /* 0x000fec0003800000 */
.L_x_66:
[----:B------:R-:W-:-:S11]  /*1cd0*/  DADD R8, R10, R10 ;  /* 0x000000000a087229 */ /* 0x000fd6000000000a */
.L_x_65:
[----:B------:R-:W-:Y:S05]  /*1ce0*/  BSYNC.RECONVERGENT B2 ;  /* 0x0000000000027941 */ /* 0x000fea0003800200 */
.L_x_63:
[----:B------:R-:W-:Y:S02]  /*1cf0*/  IMAD.MOV.U32 R10, RZ, RZ, R8 ;  /* 0x000000ffff0a7224 */ /* 0x000fe400078e0008 */
[----:B------:R-:W-:Y:S02]  /*1d00*/  IMAD.MOV.U32 R11, RZ, RZ, R9 ;  /* 0x000000ffff0b7224 */ /* 0x000fe400078e0009 */
[----:B------:R-:W-:Y:S02]  /*1d10*/  IMAD.MOV.U32 R8, RZ, RZ, R0 ;  /* 0x000000ffff087224 */ /* 0x000fe400078e0000 */
[----:B------:R-:W-:-:S04]  /*1d20*/  IMAD.MOV.U32 R9, RZ, RZ, 0x0 ;  /* 0x00000000ff097424 */ /* 0x000fc800078e00ff */
[----:B------:R-:W-:Y:S05]  /*1d30*/  RET.REL.NODEC R8 `(_Z16compute_distancePPdS0_S0_mmmm) ;  /* 0xffffffe008b07950 */ /* 0x000fea0003c3ffff */
        .type           $_Z16compute_distancePPdS0_S0_mmmm$__internal_accurate_pow,@function
        .size           $_Z16compute_distancePPdS0_S0_mmmm$__internal_accurate_pow,(.L_x_103 - $_Z16compute_distancePPdS0_S0_mmmm$__internal_accurate_pow)
$_Z16compute_distancePPdS0_S0_mmmm$__internal_accurate_pow:
[----:B------:R-:W-:Y:S01]  /*1d40*/  ISETP.GT.U32.AND P0, PT, R29, 0xfffff, PT ;  /* 0x000fffff1d00780c */ /* 0x000fe20003f04070 */
[----:B------:R-:W-:Y:S01]  /*1d50*/  IMAD.MOV.U32 R20, RZ, RZ, R29 ;  /* 0x000000ffff147224 */ /* 0x000fe200078e001d */
[----:B------:R-:W-:Y:S01]  /*1d60*/  UMOV UR4, 0x7d2cafe2 ;  /* 0x7d2cafe200047882 */ /* 0x000fe20000000000 */
[----:B------:R-:W-:Y:S01]  /*1d70*/  IMAD.MOV.U32 R26, RZ, RZ, R28 ;  /* 0x000000ffff1a7224 */ /* 0x000fe200078e001c */
[----:B------:R-:W-:Y:S01]  /*1d80*/  UMOV UR5, 0x3eb0f5ff ;  /* 0x3eb0f5ff00057882 */ /* 0x000fe20000000000 */
[----:B------:R-:W-:Y:S01]  /*1d90*/  UMOV UR6, 0x3b39803f ;  /* 0x3b39803f00067882 */ /* 0x000fe20000000000 */
[----:B------:R-:W-:-:S07]  /*1da0*/  UMOV UR7, 0x3c7abc9e ;  /* 0x3c7abc9e00077882 */ /* 0x000fce0000000000 */
[----:B------:R-:W-:-:S10]  /*1db0*/  @!P0 DMUL R10, R28, 1.80143985094819840000e+16 ;  /* 0x435000001c0a8828 */ /* 0x000fd40000000000 */
[----:B------:R-:W-:Y:S02]  /*1dc0*/  @!P0 IMAD.MOV.U32 R20, RZ, RZ, R11 ;  /* 0x000000ffff148224 */ /* 0x000fe400078e000b */
[----:B------:R-:W-:Y:S01]  /*1dd0*/  @!P0 IMAD.MOV.U32 R26, RZ, RZ, R10 ;  /* 0x000000ffff1a8224 */ /* 0x000fe200078e000a */
[----:B------:R-:W-:Y:S02]  /*1de0*/  SHF.R.U32.HI R10, RZ, 0x14, R29 ;  /* 0x00000014ff0a7819 */ /* 0x000fe4000001161d */
[----:B------:R-:W-:Y:S02]  /*1df0*/  LOP3.LUT R20, R20, 0x800fffff, RZ, 0xc0, !PT ;  /* 0x800fffff14147812 */ /* 0x000fe400078ec0ff */
[----:B------:R-:W-:Y:S02]  /*1e00*/  @!P0 LEA.HI R10, R11, 0xffffffca, RZ, 0xc ;  /* 0xffffffca0b0a8811 */ /* 0x000fe400078f60ff */
[----:B------:R-:W-:Y:S01]  /*1e10*/  LOP3.LUT R27, R20, 0x3ff00000, RZ, 0xfc, !PT ;  /* 0x3ff00000141b7812 */ /* 0x000fe200078efcff */
[----:B------:R-:W-:-:S02]  /*1e20*/  IMAD.MOV.U32 R20, RZ, RZ, RZ ;  /* 0x000000ffff147224 */ /* 0x000fc400078e00ff */
[----:B------:R-:W-:Y:S01]  /*1e30*/  VIADD R11, R10, 0xfffffc01 ;  /* 0xfffffc010a0b7836 */ /* 0x000fe20000000000 */
[----:B------:R-:W-:-:S13]  /*1e40*/  ISETP.GE.U32.AND P1, PT, R27, 0x3ff6a09f, PT ;  /* 0x3ff6a09f1b00780c */ /* 0x000fda0003f26070 */
[----:B------:R-:W-:Y:S02]  /*1e50*/  @P1 VIADD R21, R27, 0xfff00000 ;  /* 0xfff000001b151836 */ /* 0x000fe40000000000 */
[----:B------:R-:W-:Y:S02]  /*1e60*/  @P1 VIADD R11, R10, 0xfffffc02 ;  /* 0xfffffc020a0b1836 */ /* 0x000fe40000000000 */
[----:B------:R-:W-:-:S03]  /*1e70*/  @P1 IMAD.MOV.U32 R27, RZ, RZ, R21 ;  /* 0x000000ffff1b1224 */ /* 0x000fc600078e0015 */
[----:B------:R-:W-:Y:S01]  /*1e80*/  LOP3.LUT R10, R11, 0x80000000, RZ, 0x3c, !PT ;  /* 0x800000000b0a7812 */ /* 0x000fe200078e3cff */
[----:B------:R-:W-:Y:S02]  /*1e90*/  IMAD.MOV.U32 R11, RZ, RZ, 0x43300000 ;  /* 0x43300000ff0b7424 */ /* 0x000fe400078e00ff */
[C---:B------:R-:W-:Y:S02]  /*1ea0*/  DADD R32, R26.reuse, 1 ;  /* 0x3ff000001a207429 */ /* 0x040fe40000000000 */
[----:B------:R-:W-:-:S04]  /*1eb0*/  DADD R26, R26, -1 ;  /* 0xbff000001a1a7429 */ /* 0x000fc80000000000 */
[----:B------:R-:W0:Y:S02]  /*1ec0*/  MUFU.RCP64H R21, R33 ;  /* 0x0000002100157308 */ /* 0x000e240000001800 */
[----:B0-----:R-:W-:Y:S01]  /*1ed0*/  DFMA R24, -R32, R20, 1 ;  /* 0x3ff000002018742b */ /* 0x001fe20000000114 */
[----:B------:R-:W-:Y:S02]  /*1ee0*/  IMAD.MOV.U32 R32, RZ, RZ, 0x41ad3b5a ;  /* 0x41ad3b5aff207424 */ /* 0x000fe400078e00ff */
[----:B------:R-:W-:-:S05]  /*1ef0*/  IMAD.MOV.U32 R33, RZ, RZ, 0x3ed0f5d2 ;  /* 0x3ed0f5d2ff217424 */ /* 0x000fca00078e00ff */
[----:B------:R-:W-:-:S08]  /*1f00*/  DFMA R24, R24, R24, R24 ;  /* 0x000000181818722b */ /* 0x000fd00000000018 */
[----:B------:R-:W-:-:S08]  /*1f10*/  DFMA R24, R20, R24, R20 ;  /* 0x000000181418722b */ /* 0x000fd00000000014 */
[----:B------:R-:W-:-:S08]  /*1f20*/  DMUL R20, R26, R24 ;  /* 0x000000181a147228 */ /* 0x000fd00000000000 */
[----:B------:R-:W-:-:S08]  /*1f30*/  DFMA R20, R26, R24, R20 ;  /* 0x000000181a14722b */ /* 0x000fd00000000014 */
[----:B------:R-:W-:Y:S02]  /*1f40*/  DADD R22, R26, -R20 ;  /* 0x000000001a167229 */ /* 0x000fe40000000814 */
[----:B------:R-:W-:-:S06]  /*1f50*/  DMUL R38, R20, R20 ;  /* 0x0000001414267228 */ /* 0x000fcc0000000000 */
[----:B------:R-:W-:-:S08]  /*1f60*/  DADD R22, R22, R22 ;  /* 0x0000000016167229 */ /* 0x000fd00000000016 */
[-C--:B------:R-:W-:Y:S02]  /*1f70*/  DFMA R22, R26, -R20.reuse, R22 ;  /* 0x800000141a16722b */ /* 0x080fe40000000016 */
[----:B------:R-:W-:-:S06]  /*1f80*/  DMUL R26, R20, R20 ;  /* 0x00000014141a7228 */ /* 0x000fcc0000000000 */
[----:B------:R-:W-:Y:S02]  /*1f90*/  DMUL R22, R24, R22 ;  /* 0x0000001618167228 */ /* 0x000fe40000000000 */
[----:B------:R-:W-:Y:S01]  /*1fa0*/  DFMA R32, R26, UR4, R32 ;  /* 0x000000041a207c2b */ /* 0x000fe20008000020 */
[----:B------:R-:W-:Y:S01]  /*1fb0*/  UMOV UR4, 0x75488a3f ;  /* 0x75488a3f00047882 */ /* 0x000fe20000000000 */
[----:B------:R-:W-:-:S06]  /*1fc0*/  UMOV UR5, 0x3ef3b20a ;  /* 0x3ef3b20a00057882 */ /* 0x000fcc0000000000 */
[----:B------:R-:W-:Y:S01]  /*1fd0*/  DFMA R32, R26, R32, UR4 ;  /* 0x000000041a207e2b */ /* 0x000fe20008000020 */
        /* <DEDUP_REMOVED lines=14> */
[----:B------:R-:W-:-:S08]  /*20c0*/  DFMA R24, R26, R32, UR4 ;  /* 0x000000041a187e2b */ /* 0x000fd00008000020 */
[----:B------:R-:W-:Y:S01]  /*20d0*/  DADD R28, -R24, UR4 ;  /* 0x00000004181c7e29 */ /* 0x000fe20008000100 */
[----:B------:R-:W-:Y:S01]  /*20e0*/  UMOV UR4, 0xb9e7b0 ;  /* 0x00b9e7b000047882 */ /* 0x000fe20000000000 */
[----:B------:R-:W-:-:S06]  /*20f0*/  UMOV UR5, 0x3c46a4cb ;  /* 0x3c46a4cb00057882 */ /* 0x000fcc0000000000 */
[----:B------:R-:W-:Y:S02]  /*2100*/  DFMA R32, R26, R32, R28 ;  /* 0x000000201a20722b */ /* 0x000fe4000000001c */
[----:B------:R-:W-:Y:S01]  /*2110*/  DFMA R26, R20, R20, -R38 ;  /* 0x00000014141a722b */ /* 0x000fe20000000826 */
[----:B------:R-:W-:Y:S02]  /*2120*/  VIADD R29, R23, 0x100000 ;  /* 0x00100000171d7836 */ /* 0x000fe40000000000 */
[----:B------:R-:W-:-:S03]  /*2130*/  IMAD.MOV.U32 R28, RZ, RZ, R22 ;  /* 0x000000ffff1c7224 */ /* 0x000fc600078e0016 */
[----:B------:R-:W-:Y:S01]  /*2140*/  DADD R32, R32, -UR4 ;  /* 0x8000000420207e29 */ /* 0x000fe20008000000 */
[----:B------:R-:W-:Y:S01]  /*2150*/  UMOV UR4, 0x80000000 ;  /* 0x8000000000047882 */ /* 0x000fe20000000000 */
[----:B------:R-:W-:Y:S01]  /*2160*/  UMOV UR5, 0x43300000 ;  /* 0x4330000000057882 */ /* 0x000fe20000000000 */
[C---:B------:R-:W-:Y:S02]  /*2170*/  DFMA R26, R20.reuse, R28, R26 ;  /* 0x0000001c141a722b */ /* 0x040fe4000000001a */
[----:B------:R-:W-:Y:S02]  /*2180*/  DMUL R28, R20, R38 ;  /* 0x00000026141c7228 */ /* 0x000fe40000000000 */
[----:B------:R-:W-:Y:S01]  /*2190*/  DADD R10, R10, -UR4 ;  /* 0x800000040a0a7e29 */ /* 0x000fe20008000000 */
[----:B------:R-:W-:Y:S01]  /*21a0*/  UMOV UR4, 0xfefa39ef ;  /* 0xfefa39ef00047882 */ /* 0x000fe20000000000 */
[----:B------:R-:W-:-:S04]  /*21b0*/  UMOV UR5, 0x3fe62e42 ;  /* 0x3fe62e4200057882 */ /* 0x000fc80000000000 */
[----:B------:R-:W-:-:S08]  /*21c0*/  DFMA R40, R20, R38, -R28 ;  /* 0x000000261428722b */ /* 0x000fd0000000081c */
[----:B------:R-:W-:-:S08]  /*21d0*/  DFMA R40, R22, R38, R40 ;  /* 0x000000261628722b */ /* 0x000fd00000000028 */
[----:B------:R-:W-:Y:S02]  /*21e0*/  DFMA R40, R20, R26, R40 ;  /* 0x0000001a1428722b */ /* 0x000fe40000000028 */
[----:B------:R-:W-:-:S08]  /*21f0*/  DADD R26, R24, R32 ;  /* 0x00000000181a7229 */ /* 0x000fd00000000020 */
[----:B------:R-:W-:-:S08]  /*2200*/  DADD R24, R24, -R26 ;  /* 0x0000000018187229 */ /* 0x000fd0000000081a */
[----:B------:R-:W-:Y:S02]  /*2210*/  DADD R32, R32, R24 ;  /* 0x0000000020207229 */ /* 0x000fe40000000018 */
[----:B------:R-:W-:-:S08]  /*2220*/  DMUL R24, R26, R28 ;  /* 0x0000001c1a187228 */ /* 0x000fd00000000000 */
[----:B------:R-:W-:-:S08]  /*2230*/  DFMA R38, R26, R28, -R24 ;  /* 0x0000001c1a26722b */ /* 0x000fd00000000818 */
[----:B------:R-:W-:-:S08]  /*2240*/  DFMA R38, R26, R40, R38 ;  /* 0x000000281a26722b */ /* 0x000fd00000000026 */
[----:B------:R-:W-:-:S08]  /*2250*/  DFMA R32, R32, R28, R38 ;  /* 0x0000001c2020722b */ /* 0x000fd00000000026 */
[----:B------:R-:W-:-:S08]  /*2260*/  DADD R28, R24, R32 ;  /* 0x00000000181c7229 */ /* 0x000fd00000000020 */
[--C-:B------:R-:W-:Y:S02]  /*2270*/  DADD R26, R20, R28.reuse ;  /* 0x00000000141a7229 */ /* 0x100fe4000000001c */
[----:B------:R-:W-:-:S06]  /*2280*/  DADD R24, R24, -R28 ;  /* 0x0000000018187229 */ /* 0x000fcc000000081c */
[----:B------:R-:W-:Y:S02]  /*2290*/  DADD R20, R20, -R26 ;  /* 0x0000000014147229 */ /* 0x000fe4000000081a */
[----:B------:R-:W-:-:S06]  /*22a0*/  DADD R24, R32, R24 ;  /* 0x0000000020187229 */ /* 0x000fcc0000000018 */
[----:B------:R-:W-:-:S08]  /*22b0*/  DADD R20, R28, R20 ;  /* 0x000000001c147229 */ /* 0x000fd00000000014 */
[----:B------:R-:W-:-:S08]  /*22c0*/  DADD R24, R24, R20 ;  /* 0x0000000018187229 */ /* 0x000fd00000000014 */
[----:B------:R-:W-:-:S08]  /*22d0*/  DADD R24, R22, R24 ;  /* 0x0000000016187229 */ /* 0x000fd00000000018 */
[----:B------:R-:W-:-:S08]  /*22e0*/  DADD R20, R26, R24 ;  /* 0x000000001a147229 */ /* 0x000fd00000000018 */
[--C-:B------:R-:W-:Y:S02]  /*22f0*/  DFMA R22, R10, UR4, R20.reuse ;  /* 0x000000040a167c2b */ /* 0x100fe40008000014 */
[----:B------:R-:W-:-:S06]  /*2300*/  DADD R28, R26, -R20 ;  /* 0x000000001a1c7229 */ /* 0x000fcc0000000814 */
[----:B------:R-:W-:Y:S02]  /*2310*/  DFMA R26, R10, -UR4, R22 ;  /* 0x800000040a1a7c2b */ /* 0x000fe40008000016 */
[----:B------:R-:W-:-:S06]  /*2320*/  DADD R28, R24, R28 ;  /* 0x00000000181c7229 */ /* 0x000fcc000000001c */
[----:B------:R-:W-:-:S08]  /*2330*/  DADD R26, -R20, R26 ;  /* 0x00000000141a7229 */ /* 0x000fd0000000011a */
[----:B------:R-:W-:-:S08]  /*2340*/  DADD R20, R28, -R26 ;  /* 0x000000001c147229 */ /* 0x000fd0000000081a */
[----:B------:R-:W-:-:S08]  /*2350*/  DFMA R20, R10, UR6, R20 ;  /* 0x000000060a147c2b */ /* 0x000fd00008000014 */
[----:B------:R-:W-:-:S08]  /*2360*/  DADD R10, R22, R20 ;  /* 0x00000000160a7229 */ /* 0x000fd00000000014 */
[----:B------:R-:W-:Y:S02]  /*2370*/  DADD R22, R22, -R10 ;  /* 0x0000000016167229 */ /* 0x000fe4000000080a */
[----:B------:R-:W-:-:S06]  /*2380*/  DMUL R28, R10, 2 ;  /* 0x400000000a1c7828 */ /* 0x000fcc0000000000 */
[----:B------:R-:W-:Y:S02]  /*2390*/  DADD R22, R20, R22 ;  /* 0x0000000014167229 */ /* 0x000fe40000000016 */
[----:B------:R-:W-:Y:S01]  /*23a0*/  DFMA R26, R10, 2, -R28 ;  /* 0x400000000a1a782b */ /* 0x000fe2000000081c */
[----:B------:R-:W-:Y:S02]  /*23b0*/  IMAD.MOV.U32 R10, RZ, RZ, 0x652b82fe ;  /* 0x652b82feff0a7424 */ /* 0x000fe400078e00ff */
[----:B------:R-:W-:-:S05]  /*23c0*/  IMAD.MOV.U32 R11, RZ, RZ, 0x3ff71547 ;  /* 0x3ff71547ff0b7424 */ /* 0x000fca00078e00ff */
[----:B------:R-:W-:-:S08]  /*23d0*/  DFMA R26, R22, 2, R26 ;  /* 0x40000000161a782b */ /* 0x000fd0000000001a */
[----:B------:R-:W-:-:S08]  /*23e0*/  DADD R20, R28, R26 ;  /* 0x000000001c147229 */ /* 0x000fd0000000001a */
[----:B------:R-:W-:Y:S02]  /*23f0*/  DFMA R10, R20, R10, 6.75539944105574400000e+15 ;  /* 0x43380000140a742b */ /* 0x000fe4000000000a */
[----:B------:R-:W-:Y:S01]  /*2400*/  FSETP.GEU.AND P0, PT, |R21|, 4.1917929649353027344, PT ;  /* 0x4086232b1500780b */ /* 0x000fe20003f0e200 */
[----:B------:R-:W-:-:S05]  /*2410*/  DADD R28, R28, -R20 ;  /* 0x000000001c1c7229 */ /* 0x000fca0000000814 */
[----:B------:R-:W-:-:S03]  /*2420*/  DADD R24, R10, -6.75539944105574400000e+15 ;  /* 0xc33800000a187429 */ /* 0x000fc60000000000 */
[----:B------:R-:W-:-:S05]  /*2430*/  DADD R26, R26, R28 ;  /* 0x000000001a1a7229 */ /* 0x000fca000000001c */
[----:B------:R-:W-:Y:S01]  /*2440*/  DFMA R22, R24, -UR4, R20 ;  /* 0x8000000418167c2b */ /* 0x000fe20008000014 */
[----:B------:R-:W-:Y:S01]  /*2450*/  UMOV UR4, 0x3b39803f ;  /* 0x3b39803f00047882 */ /* 0x000fe20000000000 */
[----:B------:R-:W-:-:S06]  /*2460*/  UMOV UR5, 0x3c7abc9e ;  /* 0x3c7abc9e00057882 */ /* 0x000fcc0000000000 */
[----:B------:R-:W-:Y:S01]  /*2470*/  DFMA R22, R24, -UR4, R22 ;  /* 0x8000000418167c2b */ /* 0x000fe20008000016 */
[----:B------:R-:W-:Y:S01]  /*2480*/  UMOV UR4, 0x69ce2bdf ;  /* 0x69ce2bdf00047882 */ /* 0x000fe20000000000 */
[----:B------:R-:W-:Y:S01]  /*2490*/  IMAD.MOV.U32 R24, RZ, RZ, -0x35dec16 ;  /* 0xfca213eaff187424 */ /* 0x000fe200078e00ff */
[----:B------:R-:W-:Y:S01]  /*24a0*/  UMOV UR5, 0x3e5ade15 ;  /* 0x3e5ade1500057882 */ /* 0x000fe20000000000 */
[----:B------:R-:W-:-:S06]  /*24b0*/  IMAD.MOV.U32 R25, RZ, RZ, 0x3e928af3 ;  /* 0x3e928af3ff197424 */ /* 0x000fcc00078e00ff */
        /* <DEDUP_REMOVED lines=25> */
[----:B------:R-:W-:-:S08]  /*2650*/  DFMA R24, R22, R24, 1 ;  /* 0x3ff000001618742b */ /* 0x000fd00000000018 */
[----:B------:R-:W-:-:S10]  /*2660*/  DFMA R24, R22, R24, 1 ;  /* 0x3ff000001618742b */ /* 0x000fd40000000018 */
[----:B------:R-:W-:Y:S02]  /*2670*/  IMAD R23, R10, 0x100000, R25 ;  /* 0x001000000a177824 */ /* 0x000fe400078e0219 */
[----:B------:R-:W-:Y:S01]  /*2680*/  IMAD.MOV.U32 R22, RZ, RZ, R24 ;  /* 0x000000ffff167224 */ /* 0x000fe200078e0018 */
[----:B------:R-:W-:Y:S06]  /*2690*/  @!P0 BRA `(.L_x_67) ;  /* 0x0000000000308947 */ /* 0x000fec0003800000 */
[----:B------:R-:W-:Y:S01]  /*26a0*/  FSETP.GEU.AND P1, PT, |R21|, 4.2275390625, PT ;  /* 0x408748001500780b */ /* 0x000fe20003f2e200 */
[C---:B------:R-:W-:Y:S02]  /*26b0*/  DADD R22, R20.reuse, +INF ;  /* 0x7ff0000014167429 */ /* 0x040fe40000000000 */
[----:B------:R-:W-:-:S08]  /*26c0*/  DSETP.GEU.AND P0, PT, R20, RZ, PT ;  /* 0x000000ff1400722a */ /* 0x000fd00003f0e000 */
[----:B------:R-:W-:Y:S02]  /*26d0*/  FSEL R22, R22, RZ, P0 ;  /* 0x000000ff16167208 */ /* 0x000fe40000000000 */
[----:B------:R-:W-:Y:S02]  /*26e0*/  @!P1 LEA.HI R11, R10, R10, RZ, 0x1 ;  /* 0x0000000a0a0b9211 */ /* 0x000fe400078f08ff */
[----:B------:R-:W-:Y:S02]  /*26f0*/  FSEL R23, R23, RZ, P0 ;  /* 0x000000ff17177208 */ /* 0x000fe40000000000 */
[----:B------:R-:W-:-:S05]  /*2700*/  @!P1 SHF.R.S32.HI R11, RZ, 0x1, R11 ;  /* 0x00000001ff0b9819 */ /* 0x000fca000001140b */
[----:B------:R-:W-:Y:S02]  /*2710*/  @!P1 IMAD.IADD R10, R10, 0x1, -R11 ;  /* 0x000000010a0a9824 */ /* 0x000fe400078e0a0b */
[----:B------:R-:W-:-:S03]  /*2720*/  @!P1 IMAD R25, R11, 0x100000, R25 ;  /* 0x001000000b199824 */ /* 0x000fc600078e0219 */
[----:B------:R-:W-:Y:S01]  /*2730*/  @!P1 LEA R11, R10, 0x3ff00000, 0x14 ;  /* 0x3ff000000a0b9811 */ /* 0x000fe200078ea0ff */
[----:B------:R-:W-:-:S06]  /*2740*/  @!P1 IMAD.MOV.U32 R10, RZ, RZ, RZ ;  /* 0x000000ffff0a9224 */ /* 0x000fcc00078e00ff */
[----:B------:R-:W-:-:S11]  /*2750*/  @!P1 DMUL R22, R24, R10 ;  /* 0x0000000a18169228 */ /* 0x000fd60000000000 */
.L_x_67:
[----:B------:R-:W-:Y:S01]  /*2760*/  DFMA R26, R26, R22, R22 ;  /* 0x000000161a1a722b */ /* 0x000fe20000000016 */
[----:B------:R-:W-:Y:S01]  /*2770*/  IMAD.MOV.U32 R20, RZ, RZ, R0 ;  /* 0x000000ffff147224 */ /* 0x000fe200078e0000 */
[----:B------:R-:W-:Y:S01]  /*2780*/  DSETP.NEU.AND P0, PT, |R22|, +INF , PT ;  /* 0x7ff000001600742a */ /* 0x000fe20003f0d200 */
[----:B------:R-:W-:-:S07]  /*2790*/  IMAD.MOV.U32 R21, RZ, RZ, 0x0 ;  /* 0x00000000ff157424 */ /* 0x000fce00078e00ff */
[----:B------:R-:W-:Y:S02]  /*27a0*/  FSEL R10, R22, R26, !P0 ;  /* 0x0000001a160a7208 */ /* 0x000fe40004000000 */
[----:B------:R-:W-:Y:S01]  /*27b0*/  FSEL R22, R23, R27, !P0 ;  /* 0x0000001b17167208 */ /* 0x000fe20004000000 */
[----:B------:R-:W-:Y:S06]  /*27c0*/  RET.REL.NODEC R20 `(_Z16compute_distancePPdS0_S0_mmmm) ;  /* 0xffffffd8140c7950 */ /* 0x000fec0003c3ffff */
.L_x_68:
        /* <DEDUP_REMOVED lines=11> */
.L_x_103:


//--------------------- .text._Z16update_centroidsPPdS0_S0_PKmmmmm --------------------------
	.section	.text._Z16update_centroidsPPdS0_S0_PKmmmmm,"ax",@progbits
	.align	128
        .global         _Z16update_centroidsPPdS0_S0_PKmmmmm
        .type           _Z16update_centroidsPPdS0_S0_PKmmmmm,@function
        .size           _Z16update_centroidsPPdS0_S0_PKmmmmm,(.L_x_104 - _Z16update_centroidsPPdS0_S0_PKmmmmm)
        .other          _Z16update_centroidsPPdS0_S0_PKmmmmm,@"STO_CUDA_ENTRY STV_DEFAULT"
_Z16update_centroidsPPdS0_S0_PKmmmmm:
.text._Z16update_centroidsPPdS0_S0_PKmmmmm:
        /* <DEDUP_REMOVED lines=8> */
[----:B------:R-:W0:Y:S01]  /*0080*/  LDCU.64 UR42, c[0x0][0x3b0] ;  /* 0x00007600ff2a77ac */ /* 0x000e220008000a00 */
[----:B-1----:R-:W-:Y:S02]  /*0090*/  IMAD.U32 R4, RZ, RZ, UR4 ;  /* 0x00000004ff047e24 */ /* 0x002fe4000f8e00ff */
[----:B------:R-:W-:Y:S01]  /*00a0*/  IMAD.U32 R5, RZ, RZ, UR5 ;  /* 0x00000005ff057e24 */ /* 0x000fe2000f8e00ff */
[----:B------:R-:W1:Y:S01]  /*00b0*/  LDCU.64 UR44, c[0x0][0x398] ;  /* 0x00007300ff2c77ac */ /* 0x000e620008000a00 */
[----:B--2---:R-:W0:Y:S05]  /*00c0*/  LDCU.64 UR46, c[0x0][0x388] ;  /* 0x00007100ff2e77ac */ /* 0x004e2a0008000a00 */
[----:B------:R-:W-:-:S07]  /*00d0*/  LEPC R20, `(.L_x_69) ;  /* 0x000000001014794e */ /* 0x000fce0000000000 */
[----:B01-34-:R-:W-:Y:S05]  /*00e0*/  CALL.ABS.NOINC R2 ;  /* 0x0000000002007343 */ /* 0x01bfea0003c00000 */
.L_x_69:
[----:B------:R-:W0:Y:S08]  /*00f0*/  LDC.64 R4, c[0x0][0x3b8] ;  /* 0x0000ee00ff047b82 */ /* 0x000e300000000a00 */
[----:B------:R-:W1:Y:S01]  /*0100*/  S2UR UR4, SR_CTAID.X ;  /* 0x00000000000479c3 */ /* 0x000e620000002500 */
[----:B0-----:R-:W-:-:S04]  /*0110*/  ISETP.NE.U32.AND P0, PT, R4, RZ, PT ;  /* 0x000000ff0400720c */ /* 0x001fc80003f05070 */
[----:B------:R-:W-:-:S13]  /*0120*/  ISETP.NE.AND.EX P0, PT, R5, RZ, PT, P0 ;  /* 0x000000ff0500720c */ /* 0x000fda0003f05300 */
[----:B-1----:R-:W-:Y:S05]  /*0130*/  @!P0 EXIT ;  /* 0x000000000000894d */ /* 0x002fea0003800000 */
[----:B------:R-:W0:Y:S01]  /*0140*/  LDC.64 R8, c[0x0][0x3a0] ;  /* 0x0000e800ff087b82 */ /* 0x000e220000000a00 */
[----:B------:R-:W1:Y:S01]  /*0150*/  S2R R16, SR_TID.X ;  /* 0x0000000000107919 */ /* 0x000e620000002100 */
[----:B------:R-:W2:Y:S01]  /*0160*/  LDCU UR5, c[0x0][0x360] ;  /* 0x00006c00ff0577ac */ /* 0x000ea20008000800 */
[----:B------:R-:W-:Y:S01]  /*0170*/  IMAD.MOV.U32 R17, RZ, RZ, RZ ;  /* 0x000000ffff117224 */ /* 0x000fe200078e00ff */
[----:B------:R-:W3:Y:S01]  /*0180*/  S2R R2, SR_CTAID.Y ;  /* 0x0000000000027919 */ /* 0x000ee20000002600 */
[----:B------:R-:W3:Y:S03]  /*0190*/  LDCU UR6, c[0x0][0x364] ;  /* 0x00006c80ff0677ac */ /* 0x000ee60008000800 */
[----:B------:R-:W4:Y:S01]  /*01a0*/  LDC.64 R14, c[0x0][0x358] ;  /* 0x0000d600ff0e7b82 */ /* 0x000f220000000a00 */
[----:B------:R-:W3:Y:S01]  /*01b0*/  S2R R3, SR_TID.Y ;  /* 0x0000000000037919 */ /* 0x000ee20000002200 */
[----:B--2---:R-:W-:Y:S01]  /*01c0*/  UIMAD UR4, UR4, UR5, URZ ;  /* 0x00000005040472a4 */ /* 0x004fe2000f8e02ff */
[----:B0-----:R-:W-:-:S04]  /*01d0*/  ISETP.NE.U32.AND P0, PT, R8, RZ, PT ;  /* 0x000000ff0800720c */ /* 0x001fc80003f05070 */
[----:B------:R-:W-:Y:S01]  /*01e0*/  ISETP.NE.AND.EX P0, PT, R9, RZ, PT, P0 ;  /* 0x000000ff0900720c */ /* 0x000fe20003f05300 */
[----:B-1----:R-:W-:-:S04]  /*01f0*/  IMAD.WIDE.U32 R16, R4, UR4, R16 ;  /* 0x0000000404107c25 */ /* 0x002fc8000f8e0010 */
[----:B------:R-:W-:Y:S02]  /*0200*/  IMAD R0, R5, UR4, R17 ;  /* 0x0000000405007c24 */ /* 0x000fe4000f8e0211 */
[----:B---3--:R-:W-:-:S06]  /*0210*/  IMAD R2, R2, UR6, R3 ;  /* 0x0000000602027c24 */ /* 0x008fcc000f8e0203 */
[----:B----4-:R-:W-:Y:S05]  /*0220*/  @P0 BRA `(.L_x_70) ;  /* 0x0000000800a40947 */ /* 0x010fea0003800000 */
[C---:B------:R-:W-:Y:S02]  /*0230*/  ISETP.GE.U32.AND P0, PT, R4.reuse, 0x4, PT ;  /* 0x000000040400780c */ /* 0x040fe40003f06070 */
[----:B------:R-:W-:Y:S02]  /*0240*/  CS2R R6, SRZ ;  /* 0x0000000000067805 */ /* 0x000fe4000001ff00 */
[----:B------:R-:W-:Y:S02]  /*0250*/  LOP3.LUT R3, R4, 0x3, RZ, 0xc0, !PT ;  /* 0x0000000304037812 */ /* 0x000fe400078ec0ff */
[----:B------:R-:W-:Y:S01]  /*0260*/  ISETP.GE.U32.AND.EX P0, PT, R5, RZ, PT, P0 ;  /* 0x000000ff0500720c */ /* 0x000fe20003f06100 */
[----:B------:R-:W-:-:S12]  /*0270*/  IMAD.MOV.U32 R5, RZ, RZ, RZ ;  /* 0x000000ffff057224 */ /* 0x000fd800078e00ff */
[----:B------:R-:W-:Y:S05]  /*0280*/  @!P0 BRA `(.L_x_71) ;  /* 0x0000000400e88947 */ /* 0x000fea0003800000 */
[----:B------:R-:W0:Y:S01]  /*0290*/  LDCU.64 UR4, c[0x0][0x398] ;  /* 0x00007300ff0477ac */ /* 0x000e220008000a00 */
[----:B------:R-:W-:Y:S01]  /*02a0*/  LEA R34, P0, R16, 0x10, 0x3 ;  /* 0x0000001010227811 */ /* 0x000fe200078018ff */
[----:B------:R-:W-:Y:S01]  /*02b0*/  BSSY.RECONVERGENT B0, `(.L_x_71) ;  /* 0x0000077000007945 */ /* 0x000fe20003800200 */
[----:B------:R-:W-:Y:S01]  /*02c0*/  LOP3.LUT R6, R4, 0xfffffffc, RZ, 0xc0, !PT ;  /* 0xfffffffc04067812 */ /* 0x000fe200078ec0ff */
[----:B------:R-:W1:Y:S01]  /*02d0*/  LDCU.64 UR6, c[0x0][0x388] ;  /* 0x00007100ff0677ac */ /* 0x000e620008000a00 */
[C---:B------:R-:W-:Y:S02]  /*02e0*/  LEA.HI.X R35, R16.reuse, RZ, R0, 0x3, P0 ;  /* 0x000000ff10237211 */ /* 0x040fe400000f1c00 */
[----:B------:R-:W-:Y:S01]  /*02f0*/  IADD3 R8, P0, PT, R16, 0x1, RZ ;  /* 0x0000000110087810 */ /* 0x000fe20007f1e0ff */
[----:B------:R-:W2:Y:S01]  /*0300*/  LDCU UR8, c[0x0][0x3bc] ;  /* 0x00007780ff0877ac */ /* 0x000ea20008000800 */
[----:B------:R-:W-:-:S03]  /*0310*/  IMAD.MOV.U32 R10, RZ, RZ, R6 ;  /* 0x000000ffff0a7224 */ /* 0x000fc600078e0006 */
[----:B------:R-:W-:Y:S01]  /*0320*/  IMAD.X R9, RZ, RZ, R0, P0 ;  /* 0x000000ffff097224 */ /* 0x000fe200000e0600 */
[C---:B0-----:R-:W-:Y:S02]  /*0330*/  IADD3 R32, P1, PT, R34.reuse, UR4, RZ ;  /* 0x0000000422207c10 */ /* 0x041fe4000ff3e0ff */
[----:B-1----:R-:W-:Y:S02]  /*0340*/  IADD3 R34, P2, PT, R34, UR6, RZ ;  /* 0x0000000622227c10 */ /* 0x002fe4000ff5e0ff */
[C---:B------:R-:W-:Y:S02]  /*0350*/  IADD3.X R33, PT, PT, R35.reuse, UR5, RZ, P1, !PT ;  /* 0x0000000523217c10 */ /* 0x040fe40008ffe4ff */
[----:B------:R-:W-:Y:S01]  /*0360*/  IADD3.X R35, PT, PT, R35, UR7, RZ, P2, !PT ;  /* 0x0000000723237c10 */ /* 0x000fe200097fe4ff */
[----:B--2---:R-:W-:Y:S02]  /*0370*/  IMAD.U32 R7, RZ, RZ, UR8 ;  /* 0x00000008ff077e24 */ /* 0x004fe4000f8e00ff */
[----:B------:R-:W-:-:S07]  /*0380*/  IMAD.U32 R11, RZ, RZ, UR8 ;  /* 0x00000008ff0b7e24 */ /* 0x000fce000f8e00ff */
.L_x_80:
[----:B------:R-:W-:Y:S01]  /*0390*/  IADD3 R4, P2, PT, R8, -0x1, RZ ;  /* 0xffffffff08047810 */ /* 0x000fe20007f5e0ff */
[----:B------:R-:W-:Y:S01]  /*03a0*/  BSSY.RECONVERGENT B1, `(.L_x_72) ;  /* 0x000001a000017945 */ /* 0x000fe20003800200 */
[----:B------:R-:W-:Y:S02]  /*03b0*/  ISETP.GE.U32.AND P0, PT, R2, UR36, PT ;  /* 0x0000002402007c0c */ /* 0x000fe4000bf06070 */
[----:B------:R-:W-:Y:S02]  /*03c0*/  ISETP.GE.U32.AND P1, PT, R4, UR40, PT ;  /* 0x0000002804007c0c */ /* 0x000fe4000bf26070 */
[----:B------:R-:W-:Y:S02]  /*03d0*/  ISETP.GE.U32.AND.EX P0, PT, RZ, UR37, PT, P0 ;  /* 0x00000025ff007c0c */ /* 0x000fe4000bf06100 */
[----:B------:R-:W-:Y:S02]  /*03e0*/  IADD3.X R4, PT, PT, R9, -0x1, RZ, P2, !PT ;  /* 0xffffffff09047810 */ /* 0x000fe400017fe4ff */
[----:B------:R-:W-:-:S02]  /*03f0*/  IADD3 R10, P3, PT, R10, -0x4, RZ ;  /* 0xfffffffc0a0a7810 */ /* 0x000fc40007f7e0ff */
[----:B------:R-:W-:Y:S02]  /*0400*/  ISETP.GE.U32.OR.EX P1, PT, R4, UR41, P0, P1 ;  /* 0x0000002904007c0c */ /* 0x000fe40008726510 */
[----:B------:R-:W-:Y:S02]  /*0410*/  IADD3.X R11, PT, PT, R11, -0x1, RZ, P3, !PT ;  /* 0xffffffff0b0b7810 */ /* 0x000fe40001ffe4ff */
[----:B------:R-:W-:-:S04]  /*0420*/  ISETP.NE.U32.AND P2, PT, R10, RZ, PT ;  /* 0x000000ff0a00720c */ /* 0x000fc80003f45070 */
[----:B------:R-:W-:-:S05]  /*0430*/  ISETP.NE.AND.EX P0, PT, R11, RZ, PT, P2 ;  /* 0x000000ff0b00720c */ /* 0x000fca0003f05320 */
[----:B0123--:R-:W-:Y:S08]  /*0440*/  @P1 BRA `(.L_x_73) ;  /* 0x00000000003c1947 */ /* 0x00fff00003800000 */
[----:B------:R-:W-:Y:S02]  /*0450*/  R2UR UR4, R14 ;  /* 0x000000000e0472ca */ /* 0x000fe400000e0000 */
[----:B------:R-:W-:-:S13]  /*0460*/  R2UR UR5, R15 ;  /* 0x000000000f0572ca */ /* 0x000fda00000e0000 */
[----:B------:R-:W2:Y:S01]  /*0470*/  LDG.E.64 R12, desc[UR4][R32.64+-0x10] ;  /* 0xfffff004200c7981 */ /* 0x000ea2000c1e1b00 */
[----:B------:R-:W-:Y:S02]  /*0480*/  CS2R R22, SRZ ;  /* 0x0000000000167805 */ /* 0x000fe4000001ff00 */
[----:B------:R-:W-:Y:S01]  /*0490*/  MOV R4, 0x4e0 ;  /* 0x000004e000047802 */ /* 0x000fe20000000f00 */
[----:B--2---:R-:W0:Y:S02]  /*04a0*/  I2F.F64.U64 R12, R12 ;  /* 0x0000000c000c7312 */ /* 0x004e240000301800 */
[----:B0-----:R-:W-:Y:S02]  /*04b0*/  IMAD.MOV.U32 R20, RZ, RZ, R12 ;  /* 0x000000ffff147224 */ /* 0x001fe400078e000c */
[----:B------:R-:W-:-:S07]  /*04c0*/  IMAD.MOV.U32 R21, RZ, RZ, R13 ;  /* 0x000000ffff157224 */ /* 0x000fce00078e000d */
[----:B------:R-:W-:Y:S05]  /*04d0*/  CALL.REL.NOINC `($__internal_1_$__cuda_sm20_div_rn_f64_full) ;  /* 0x0000001c00087944 */ /* 0x000fea0003c00000 */
[----:B------:R-:W-:Y:S02]  /*04e0*/  R2UR UR4, R14 ;  /* 0x000000000e0472ca */ /* 0x000fe400000e0000 */
[----:B------:R-:W-:-:S13]  /*04f0*/  R2UR UR5, R15 ;  /* 0x000000000f0572ca */ /* 0x000fda00000e0000 */
[----:B------:R-:W2:Y:S02]  /*0500*/  LDG.E.64 R12, desc[UR4][R34.64+-0x10] ;  /* 0xfffff004220c7981 */ /* 0x000ea4000c1e1b00 */
[----:B--2---:R-:W-:-:S04]  /*0510*/  LEA R12, P1, R2, R12, 0x3 ;  /* 0x0000000c020c7211 */ /* 0x004fc800078218ff */
[----:B------:R-:W-:-:S05]  /*0520*/  LEA.HI.X R13, R2, R13, RZ, 0x3, P1 ;  /* 0x0000000d020d7211 */ /* 0x000fca00008f1cff */
[----:B------:R0:W-:Y:S04]  /*0530*/  ST.E.64 desc[UR4][R12.64], R18 ;  /* 0x000000120c007985 */ /* 0x0001e8000c101b04 */
.L_x_73:
[----:B------:R-:W-:Y:S05]  /*0540*/  BSYNC.RECONVERGENT B1 ;  /* 0x0000000000017941 */ /* 0x000fea0003800200 */
.L_x_72:
[----:B------:R-:W-:Y:S01]  /*0550*/  ISETP.GE.U32.AND P2, PT, R2, UR36, PT ;  /* 0x0000002402007c0c */ /* 0x000fe2000bf46070 */
[----:B------:R-:W-:Y:S01]  /*0560*/  BSSY.RECONVERGENT B1, `(.L_x_74) ;  /* 0x0000014000017945 */ /* 0x000fe20003800200 */
[----:B------:R-:W-:Y:S02]  /*0570*/  ISETP.GE.U32.AND P1, PT, R8, UR40, PT ;  /* 0x0000002808007c0c */ /* 0x000fe4000bf26070 */
[----:B------:R-:W-:-:S04]  /*0580*/  ISETP.GE.U32.AND.EX P2, PT, RZ, UR37, PT, P2 ;  /* 0x00000025ff007c0c */ /* 0x000fc8000bf46120 */
[----:B------:R-:W-:-:S13]  /*0590*/  ISETP.GE.U32.OR.EX P1, PT, R9, UR41, P2, P1 ;  /* 0x0000002909007c0c */ /* 0x000fda0009726510 */
[----:B------:R-:W-:Y:S05]  /*05a0*/  @P1 BRA `(.L_x_75) ;  /* 0x00000000003c1947 */ /* 0x000fea0003800000 */
[----:B------:R-:W-:Y:S02]  /*05b0*/  R2UR UR4, R14 ;  /* 0x000000000e0472ca */ /* 0x000fe400000e0000 */
[----:B------:R-:W-:-:S13]  /*05c0*/  R2UR UR5, R15 ;  /* 0x000000000f0572ca */ /* 0x000fda00000e0000 */
[----:B0-----:R-:W2:Y:S01]  /*05d0*/  LDG.E.64 R12, desc[UR4][R32.64+-0x8] ;  /* 0xfffff804200c7981 */ /* 0x001ea2000c1e1b00 */
        /* <DEDUP_REMOVED lines=12> */
.L_x_75:
[----:B------:R-:W-:Y:S05]  /*06a0*/  BSYNC.RECONVERGENT B1 ;  /* 0x0000000000017941 */ /* 0x000fea0003800200 */
.L_x_74:
[----:B------:R-:W-:Y:S01]  /*06b0*/  IADD3 R4, P3, PT, R8, 0x1, RZ ;  /* 0x0000000108047810 */ /* 0x000fe20007f7e0ff */
[----:B------:R-:W-:Y:S01]  /*06c0*/  BSSY.RECONVERGENT B1, `(.L_x_76) ;  /* 0x0000016000017945 */ /* 0x000fe20003800200 */
[----:B------:R-:W-:Y:S02]  /*06d0*/  ISETP.GE.U32.AND P2, PT, R2, UR36, PT ;  /* 0x0000002402007c0c */ /* 0x000fe4000bf46070 */
[----:B------:R-:W-:Y:S01]  /*06e0*/  ISETP.GE.U32.AND P1, PT, R4, UR40, PT ;  /* 0x0000002804007c0c */ /* 0x000fe2000bf26070 */
[----:B------:R-:W-:Y:S01]  /*06f0*/  IMAD.X R4, RZ, RZ, R9, P3 ;  /* 0x000000ffff047224 */ /* 0x000fe200018e0609 */
[----:B------:R-:W-:-:S04]  /*0700*/  ISETP.GE.U32.AND.EX P2, PT, RZ, UR37, PT, P2 ;  /* 0x00000025ff007c0c */ /* 0x000fc8000bf46120 */
[----:B------:R-:W-:-:S13]  /*0710*/  ISETP.GE.U32.OR.EX P1, PT, R4, UR41, P2, P1 ;  /* 0x0000002904007c0c */ /* 0x000fda0009726510 */
[----:B------:R-:W-:Y:S05]  /*0720*/  @P1 BRA `(.L_x_77) ;  /* 0x00000000003c1947 */ /* 0x000fea0003800000 */
[----:B------:R-:W-:Y:S02]  /*0730*/  R2UR UR4, R14 ;  /* 0x000000000e0472ca */ /* 0x000fe400000e0000 */
[----:B------:R-:W-:-:S13]  /*0740*/  R2UR UR5, R15 ;  /* 0x000000000f0572ca */ /* 0x000fda00000e0000 */
[----:B01----:R-:W2:Y:S01]  /*0750*/  LDG.E.64 R12, desc[UR4][R32.64] ;  /* 0x00000004200c7981 */ /* 0x003ea2000c1e1b00 */
        /* <DEDUP_REMOVED lines=12> */
.L_x_77:
[----:B------:R-:W-:Y:S05]  /*0820*/  BSYNC.RECONVERGENT B1 ;  /* 0x0000000000017941 */ /* 0x000fea0003800200 */
.L_x_76:
        /* <DEDUP_REMOVED lines=10> */
[----:B012---:R-:W2:Y:S01]  /*08d0*/  LDG.E.64 R12, desc[UR4][R32.64+0x8] ;  /* 0x00000804200c7981 */ /* 0x007ea2000c1e1b00 */
        /* <DEDUP_REMOVED lines=12> */
.L_x_79:
[----:B------:R-:W-:Y:S05]  /*09a0*/  BSYNC.RECONVERGENT B1 ;  /* 0x0000000000017941 */ /* 0x000fea0003800200 */
.L_x_78:
[----:B------:R-:W-:Y:S02]  /*09b0*/  IADD3 R8, P1, PT, R8, 0x4, RZ ;  /* 0x0000000408087810 */ /* 0x000fe40007f3e0ff */
[----:B------:R-:W-:Y:S02]  /*09c0*/  IADD3 R32, P2, PT, R32, 0x20, RZ ;  /* 0x0000002020207810 */ /* 0x000fe40007f5e0ff */
[----:B------:R-:W-:Y:S01]  /*09d0*/  IADD3 R34, P3, PT, R34, 0x20, RZ ;  /* 0x0000002022227810 */ /* 0x000fe20007f7e0ff */
[----:B------:R-:W-:Y:S02]  /*09e0*/  IMAD.X R9, RZ, RZ, R9, P1 ;  /* 0x000000ffff097224 */ /* 0x000fe400008e0609 */
[----:B------:R-:W-:Y:S02]  /*09f0*/  IMAD.X R33, RZ, RZ, R33, P2 ;  /* 0x000000ffff217224 */ /* 0x000fe400010e0621 */
[----:B------:R-:W-:Y:S01]  /*0a00*/  IMAD.X R35, RZ, RZ, R35, P3 ;  /* 0x000000ffff237224 */ /* 0x000fe200018e0623 */
[----:B------:R-:W-:Y:S07]  /*0a10*/  @P0 BRA `(.L_x_80) ;  /* 0xfffffff8005c0947 */ /* 0x000fee000383ffff */
[----:B------:R-:W-:Y:S05]  /*0a20*/  BSYNC.RECONVERGENT B0 ;  /* 0x0000000000007941 */ /* 0x000fea0003800200 */
.L_x_71:
[----:B------:R-:W-:-:S04]  /*0a30*/  ISETP.NE.U32.AND P0, PT, R3, RZ, PT ;  /* 0x000000ff0300720c */ /* 0x000fc80003f05070 */
[----:B------:R-:W-:-:S13]  /*0a40*/  ISETP.NE.AND.EX P0, PT, R5, RZ, PT, P0 ;  /* 0x000000ff0500720c */ /* 0x000fda0003f05300 */
[----:B------:R-:W-:Y:S05]  /*0a50*/  @!P0 EXIT ;  /* 0x000000000000894d */ /* 0x000fea0003800000 */
.L_x_83:
[----:B----4-:R-:W-:Y:S01]  /*0a60*/  IADD3 R8, P2, PT, R6, R16, RZ ;  /* 0x0000001006087210 */ /* 0x010fe20007f5e0ff */
[----:B------:R-:W-:Y:S01]  /*0a70*/  BSSY.RECONVERGENT B0, `(.L_x_81) ;  /* 0x000001c000007945 */ /* 0x000fe20003800200 */
[----:B------:R-:W-:-:S03]  /*0a80*/  ISETP.GE.U32.AND P0, PT, R2, UR38, PT ;  /* 0x0000002602007c0c */ /* 0x000fc6000bf06070 */
[----:B------:R-:W-:Y:S01]  /*0a90*/  IMAD.X R9, R7, 0x1, R0, P2 ;  /* 0x0000000107097824 */ /* 0x000fe200010e0600 */
[----:B------:R-:W-:Y:S02]  /*0aa0*/  ISETP.GE.U32.AND.EX P1, PT, RZ, UR39, PT, P0 ;  /* 0x00000027ff007c0c */ /* 0x000fe4000bf26100 */
[----:B------:R-:W-:-:S04]  /*0ab0*/  ISETP.GE.U32.AND P0, PT, R8, UR42, PT ;  /* 0x0000002a08007c0c */ /* 0x000fc8000bf06070 */
[----:B------:R-:W-:-:S13]  /*0ac0*/  ISETP.GE.U32.OR.EX P0, PT, R9, UR43, P1, P0 ;  /* 0x0000002b09007c0c */ /* 0x000fda0008f06500 */
[----:B------:R-:W-:Y:S05]  /*0ad0*/  @P0 BRA `(.L_x_82) ;  /* 0x0000000000540947 */ /* 0x000fea0003800000 */
[----:B------:R-:W-:Y:S01]  /*0ae0*/  IMAD.SHL.U32 R7, R8, 0x8, RZ ;  /* 0x0000000808077824 */ /* 0x000fe200078e00ff */
[----:B------:R-:W-:Y:S02]  /*0af0*/  R2UR UR4, R14 ;  /* 0x000000000e0472ca */ /* 0x000fe400000e0000 */
[----:B------:R-:W-:Y:S02]  /*0b00*/  R2UR UR5, R15 ;  /* 0x000000000f0572ca */ /* 0x000fe400000e0000 */
[----:B------:R-:W-:Y:S02]  /*0b10*/  SHF.L.U64.HI R8, R8, 0x3, R9 ;  /* 0x0000000308087819 */ /* 0x000fe40000010209 */
[----:B0123--:R-:W-:-:S04]  /*0b20*/  IADD3 R12, P0, PT, R7, UR44, RZ ;  /* 0x0000002c070c7c10 */ /* 0x00ffc8000ff1e0ff */
[----:B------:R-:W-:-:S05]  /*0b30*/  IADD3.X R13, PT, PT, R8, UR45, RZ, P0, !PT ;  /* 0x0000002d080d7c10 */ /* 0x000fca00087fe4ff */
        /* <DEDUP_REMOVED lines=8> */
[----:B------:R-:W-:Y:S02]  /*0bc0*/  R2UR UR5, R15 ;  /* 0x000000000f0572ca */ /* 0x000fe400000e0000 */
[----:B------:R-:W-:-:S04]  /*0bd0*/  IADD3 R10, P0, PT, R7, UR46, RZ ;  /* 0x0000002e070a7c10 */ /* 0x000fc8000ff1e0ff */
[----:B------:R-:W-:-:S07]  /*0be0*/  IADD3.X R11, PT, PT, R8, UR47, RZ, P0, !PT ;  /* 0x0000002f080b7c10 */ /* 0x000fce00087fe4ff */
[----:B------:R-:W2:Y:S02]  /*0bf0*/  LDG.E.64 R8, desc[UR4][R10.64] ;  /* 0x000000040a087981 */ /* 0x000ea4000c1e1b00 */
[----:B--2---:R-:W-:-:S04]  /*0c00*/  LEA R8, P0, R2, R8, 0x3 ;  /* 0x0000000802087211 */ /* 0x004fc800078018ff */
[----:B------:R-:W-:-:S05]  /*0c10*/  LEA.HI.X R9, R2, R9, RZ, 0x3, P0 ;  /* 0x0000000902097211 */ /* 0x000fca00000f1cff */
[----:B------:R4:W-:Y:S04]  /*0c20*/  ST.E.64 desc[UR4][R8.64], R18 ;  /* 0x0000001208007985 */ /* 0x0009e8000c101b04 */
.L_x_82:
[----:B------:R-:W-:Y:S05]  /*0c30*/  BSYNC.RECONVERGENT B0 ;  /* 0x0000000000007941 */ /* 0x000fea0003800200 */
.L_x_81:
[----:B------:R-:W-:-:S04]  /*0c40*/  IADD3 R3, P0, PT, R3, -0x1, RZ ;  /* 0xffffffff03037810 */ /* 0x000fc80007f1e0ff */
[----:B------:R-:W-:Y:S02]  /*0c50*/  IADD3.X R5, PT, PT, R5, -0x1, RZ, P0, !PT ;  /* 0xffffffff05057810 */ /* 0x000fe400007fe4ff */
[----:B------:R-:W-:-:S04]  /*0c60*/  ISETP.NE.U32.AND P0, PT, R3, RZ, PT ;  /* 0x000000ff0300720c */ /* 0x000fc80003f05070 */
[----:B------:R-:W-:-:S13]  /*0c70*/  ISETP.NE.AND.EX P0, PT, R5, RZ, PT, P0 ;  /* 0x000000ff0500720c */ /* 0x000fda0003f05300 */
[----:B------:R-:W-:Y:S05]  /*0c80*/  @!P0 EXIT ;  /* 0x000000000000894d */ /* 0x000fea0003800000 */
[----:B------:R-:W-:Y:S02]  /*0c90*/  VIADD R6, R6, 0x1 ;  /* 0x0000000106067836 */ /* 0x000fe40000000000 */
[----:B------:R-:W-:Y:S01]  /*0ca0*/  IMAD.MOV.U32 R7, RZ, RZ, RZ ;  /* 0x000000ffff077224 */ /* 0x000fe200078e00ff */
[----:B------:R-:W-:Y:S06]  /*0cb0*/  BRA `(.L_x_83) ;  /* 0xfffffffc00687947 */ /* 0x000fec000383ffff */
.L_x_70:
[C---:B------:R-:W-:Y:S01]  /*0cc0*/  LOP3.LUT R3, R8.reuse, 0x7, RZ, 0xc0, !PT ;  /* 0x0000000708037812 */ /* 0x040fe200078ec0ff */
[----:B------:R-:W-:Y:S01]  /*0cd0*/  BSSY.RECONVERGENT B0, `(.L_x_84) ;  /* 0x0000141000007945 */ /* 0x000fe20003800200 */
[C---:B------:R-:W-:Y:S01]  /*0ce0*/  LOP3.LUT R6, R8.reuse, 0x3, RZ, 0xc0, !PT ;  /* 0x0000000308067812 */ /* 0x040fe200078ec0ff */
[----:B------:R-:W-:Y:S01]  /*0cf0*/  IMAD.MOV.U32 R9, RZ, RZ, RZ ;  /* 0x000000ffff097224 */ /* 0x000fe200078e00ff */
[----:B------:R-:W-:Y:S01]  /*0d00*/  IADD3 R5, P0, PT, R3, -0x1, RZ ;  /* 0xffffffff03057810 */ /* 0x000fe20007f1e0ff */
[----:B------:R-:W-:Y:S01]  /*0d10*/  IMAD.MOV.U32 R11, RZ, RZ, RZ ;  /* 0x000000ffff0b7224 */ /* 0x000fe200078e00ff */
[----:B------:R-:W-:-:S03]  /*0d20*/  LOP3.LUT R7, R8, 0xfffffff8, RZ, 0xc0, !PT ;  /* 0xfffffff808077812 */ /* 0x000fc600078ec0ff */
[----:B------:R-:W-:-:S08]  /*0d30*/  IMAD.X R8, RZ, RZ, -0x1, P0 ;  /* 0xffffffffff087424 */ /* 0x000fd000000e06ff */
.L_x_95:
[----:B0-----:R-:W0:Y:S01]  /*0d40*/  LDCU.64 UR4, c[0x0][0x3a8] ;  /* 0x00007500ff0477ac */ /* 0x001e220008000a00 */
[C---:B------:R-:W-:Y:S01]  /*0d50*/  IADD3 R32, P3, PT, R9.reuse, R16, RZ ;  /* 0x0000001009207210 */ /* 0x040fe20007f7e0ff */
[----:B------:R-:W-:Y:S01]  /*0d60*/  BSSY.RECONVERGENT B1, `(.L_x_85) ;  /* 0x0000136000017945 */ /* 0x000fe20003800200 */
[----:B------:R-:W-:Y:S01]  /*0d70*/  IADD3 R9, P4, PT, R9, 0x1, RZ ;  /* 0x0000000109097810 */ /* 0x000fe20007f9e0ff */
[----:B------:R-:W1:Y:S02]  /*0d80*/  LDCU.128 UR8, c[0x0][0x3b0] ;  /* 0x00007600ff0877ac */ /* 0x000e640008000c00 */
[----:B------:R-:W-:Y:S02]  /*0d90*/  IMAD.X R13, R11, 0x1, R0, P3 ;  /* 0x000000010b0d7824 */ /* 0x000fe400018e0600 */
[----:B------:R-:W-:Y:S01]  /*0da0*/  IMAD.X R11, RZ, RZ, R11, P4 ;  /* 0x000000ffff0b7224 */ /* 0x000fe200020e060b */
[----:B0-----:R-:W-:Y:S02]  /*0db0*/  ISETP.GE.U32.AND P0, PT, R2, UR4, PT ;  /* 0x0000000402007c0c */ /* 0x001fe4000bf06070 */
[----:B-1----:R-:W-:-:S02]  /*0dc0*/  ISETP.GE.U32.AND P1, PT, R32, UR8, PT ;  /* 0x0000000820007c0c */ /* 0x002fc4000bf26070 */
[----:B------:R-:W-:Y:S02]  /*0dd0*/  ISETP.GE.U32.AND.EX P2, PT, RZ, UR5, PT, P0 ;  /* 0x00000005ff007c0c */ /* 0x000fe4000bf46100 */
[----:B------:R-:W-:Y:S02]  /*0de0*/  ISETP.GE.U32.AND P0, PT, R9, UR10, PT ;  /* 0x0000000a09007c0c */ /* 0x000fe4000bf06070 */
[----:B------:R-:W-:Y:S02]  /*0df0*/  ISETP.GE.U32.OR.EX P1, PT, R13, UR9, P2, P1 ;  /* 0x000000090d007c0c */ /* 0x000fe40009726510 */
[----:B------:R-:W-:-:S11]  /*0e00*/  ISETP.GE.U32.AND.EX P0, PT, R11, UR11, PT, P0 ;  /* 0x0000000b0b007c0c */ /* 0x000fd6000bf06100 */
[----:B------:R-:W-:Y:S05]  /*0e10*/  @P1 BRA `(.L_x_86) ;  /* 0x0000001000a81947 */ /* 0x000fea0003800000 */
[----:B------:R-:W0:Y:S01]  /*0e20*/  LDC.64 R20, c[0x0][0x3a0] ;  /* 0x0000e800ff147b82 */ /* 0x000e220000000a00 */
[----:B------:R-:W-:Y:S01]  /*0e30*/  IMAD.MOV.U32 R4, RZ, RZ, RZ ;  /* 0x000000ffff047224 */ /* 0x000fe200078e00ff */
[----:B------:R-:W-:Y:S01]  /*0e40*/  CS2R R34, SRZ ;  /* 0x0000000000227805 */ /* 0x000fe2000001ff00 */
[----:B------:R-:W-:Y:S01]  /*0e50*/  IMAD.MOV.U32 R10, RZ, RZ, RZ ;  /* 0x000000ffff0a7224 */ /* 0x000fe200078e00ff */
[----:B0-----:R-:W-:-:S04]  /*0e60*/  ISETP.GE.U32.AND P1, PT, R20, 0x8, PT ;  /* 0x000000081400780c */ /* 0x001fc80003f26070 */
[----:B------:R-:W-:-:S13]  /*0e70*/  ISETP.GE.U32.AND.EX P1, PT, R21, RZ, PT, P1 ;  /* 0x000000ff1500720c */ /* 0x000fda0003f26110 */
[----:B------:R-:W-:Y:S05]  /*0e80*/  @!P1 BRA `(.L_x_87) ;  /* 0x0000000400b89947 */ /* 0x000fea0003800000 */
[----:B------:R-:W0:Y:S01]  /*0e90*/  LDCU.64 UR6, c[0x0][0x380] ;  /* 0x00007000ff0677ac */ /* 0x000e220008000a00 */
[----:B------:R-:W1:Y:S01]  /*0ea0*/  LDC R10, c[0x0][0x3a4] ;  /* 0x0000e900ff0a7b82 */ /* 0x000e620000000800 */
[----:B------:R-:W-:Y:S01]  /*0eb0*/  BSSY.RECONVERGENT B2, `(.L_x_88) ;  /* 0x000006a000027945 */ /* 0x000fe20003800200 */
[----:B------:R-:W-:Y:S01]  /*0ec0*/  IMAD.MOV.U32 R4, RZ, RZ, R7 ;  /* 0x000000ffff047224 */ /* 0x000fe200078e0007 */
[----:B------:R-:W2:Y:S01]  /*0ed0*/  LDCU.64 UR4, c[0x0][0x390] ;  /* 0x00007200ff0477ac */ /* 0x000ea20008000a00 */
[----:B------:R-:W-:Y:S01]  /*0ee0*/  IMAD.SHL.U32 R18, R2, 0x8, RZ ;  /* 0x0000000802127824 */ /* 0x000fe200078e00ff */
[----:B------:R-:W-:Y:S01]  /*0ef0*/  SHF.R.U32.HI R19, RZ, 0x1d, R2 ;  /* 0x0000001dff137819 */ /* 0x000fe20000011602 */
[C---:B------:R-:W-:Y:S01]  /*0f00*/  IMAD.SHL.U32 R33, R32.reuse, 0x8, RZ ;  /* 0x0000000820217824 */ /* 0x040fe200078e00ff */
[----:B------:R-:W-:Y:S02]  /*0f10*/  SHF.L.U64.HI R21, R32, 0x3, R13 ;  /* 0x0000000320157819 */ /* 0x000fe4000001020d */
[----:B------:R-:W-:Y:S01]  /*0f20*/  CS2R R34, SRZ ;  /* 0x0000000000227805 */ /* 0x000fe2000001ff00 */
[----:B0-----:R-:W-:-:S02]  /*0f30*/  UIADD3 UR6, UP0, UPT, UR6, 0x20, URZ ;  /* 0x0000002006067890 */ /* 0x001fc4000ff1e0ff */
[----:B--2---:R-:W-:Y:S02]  /*0f40*/  UIADD3 UR4, UP1, UPT, UR4, 0x20, URZ ;  /* 0x0000002004047890 */ /* 0x004fe4000ff3e0ff */
[----:B------:R-:W-:Y:S01]  /*0f50*/  UIADD3.X UR7, UPT, UPT, URZ, UR7, URZ, UP0, !UPT ;  /* 0x00000007ff077290 */ /* 0x000fe200087fe4ff */
[----:B-1----:R-:W-:Y:S01]  /*0f60*/  IMAD.MOV.U32 R12, RZ, RZ, R10 ;  /* 0x000000ffff0c7224 */ /* 0x002fe200078e000a */
[----:B------:R-:W-:Y:S01]  /*0f70*/  UIADD3.X UR5, UPT, UPT, URZ, UR5, URZ, UP1, !UPT ;  /* 0x00000005ff057290 */ /* 0x000fe20008ffe4ff */
[----:B------:R-:W-:Y:S02]  /*0f80*/  IMAD.U32 R22, RZ, RZ, UR6 ;  /* 0x00000006ff167e24 */ /* 0x000fe4000f8e00ff */
[----:B------:R-:W-:Y:S02]  /*0f90*/  IMAD.U32 R24, RZ, RZ, UR4 ;  /* 0x00000004ff187e24 */ /* 0x000fe4000f8e00ff */
[----:B------:R-:W-:Y:S02]  /*0fa0*/  IMAD.U32 R23, RZ, RZ, UR7 ;  /* 0x00000007ff177e24 */ /* 0x000fe4000f8e00ff */
[----:B------:R-:W-:-:S07]  /*0fb0*/  IMAD.U32 R25, RZ, RZ, UR5 ;  /* 0x00000005ff197e24 */ /* 0x000fce000f8e00ff */
.L_x_89:
[C---:B------:R-:W-:Y:S02]  /*0fc0*/  R2UR UR4, R14.reuse ;  /* 0x000000000e0472ca */ /* 0x040fe400000e0000 */
[C---:B------:R-:W-:Y:S02]  /*0fd0*/  R2UR UR5, R15.reuse ;  /* 0x000000000f0572ca */ /* 0x040fe400000e0000 */
[----:B------:R-:W-:Y:S02]  /*0fe0*/  R2UR UR6, R14 ;  /* 0x000000000e0672ca */ /* 0x000fe400000e0000 */
[----:B------:R-:W-:-:S09]  /*0ff0*/  R2UR UR7, R15 ;  /* 0x000000000f0772ca */ /* 0x000fd200000e0000 */
[----:B------:R-:W2:Y:S04]  /*1000*/  LDG.E.64 R28, desc[UR4][R22.64+-0x20] ;  /* 0xffffe004161c7981 */ /* 0x000ea8000c1e1b00 */
[----:B------:R-:W3:Y:S01]  /*1010*/  LDG.E.64 R26, desc[UR6][R24.64+-0x20] ;  /* 0xffffe006181a7981 */ /* 0x000ee2000c1e1b00 */
[C---:B------:R-:W-:Y:S02]  /*1020*/  R2UR UR8, R14.reuse ;  /* 0x000000000e0872ca */ /* 0x040fe400000e0000 */
[C---:B------:R-:W-:Y:S02]  /*1030*/  R2UR UR9, R15.reuse ;  /* 0x000000000f0972ca */ /* 0x040fe400000e0000 */
[----:B------:R-:W-:Y:S02]  /*1040*/  R2UR UR10, R14 ;  /* 0x000000000e0a72ca */ /* 0x000fe400000e0000 */
[----:B------:R-:W-:-:S02]  /*1050*/  R2UR UR11, R15 ;  /* 0x000000000f0b72ca */ /* 0x000fc400000e0000 */
[----:B--2---:R-:W-:-:S05]  /*1060*/  IADD3 R36, P1, PT, R28, R18, RZ ;  /* 0x000000121c247210 */ /* 0x004fca0007f3e0ff */
[----:B------:R-:W-:Y:S01]  /*1070*/  IMAD.X R37, R29, 0x1, R19, P1 ;  /* 0x000000011d257824 */ /* 0x000fe200008e0613 */
[----:B---3--:R-:W-:Y:S01]  /*1080*/  IADD3 R38, P1, PT, R26, R33, RZ ;  /* 0x000000211a267210 */ /* 0x008fe20007f3e0ff */
[----:B------:R-:W2:Y:S04]  /*1090*/  LDG.E.64 R28, desc[UR8][R22.64+-0x18] ;  /* 0xffffe808161c7981 */ /* 0x000ea8000c1e1b00 */
[----:B------:R-:W-:Y:S01]  /*10a0*/  IMAD.X R39, R27, 0x1, R21, P1 ;  /* 0x000000011b277824 */ /* 0x000fe200008e0615 */
[----:B------:R-:W3:Y:S04]  /*10b0*/  LD.E.64 R36, desc[UR4][R36.64] ;  /* 0x0000000424247980 */ /* 0x000ee8000c101b00 */
[----:B------:R-:W3:Y:S04]  /*10c0*/  LD.E.64 R30, desc[UR6][R38.64] ;  /* 0x00000006261e7980 */ /* 0x000ee8000c101b00 */
[----:B------:R-:W4:Y:S01]  /*10d0*/  LDG.E.64 R26, desc[UR10][R24.64+-0x18] ;  /* 0xffffe80a181a7981 */ /* 0x000f22000c1e1b00 */
[----:B---3--:R-:W-:Y:S01]  /*10e0*/  DFMA R34, R36, R30, R34 ;  /* 0x0000001e2422722b */ /* 0x008fe20000000022 */
[----:B--2---:R-:W-:-:S05]  /*10f0*/  IADD3 R30, P1, PT, R28, R18, RZ ;  /* 0x000000121c1e7210 */ /* 0x004fca0007f3e0ff */
[----:B------:R-:W-:Y:S01]  /*1100*/  IMAD.X R31, R29, 0x1, R19, P1 ;  /* 0x000000011d1f7824 */ /* 0x000fe200008e0613 */
[----:B----4-:R-:W-:Y:S01]  /*1110*/  IADD3 R42, P1, PT, R26, R33, RZ ;  /* 0x000000211a2a7210 */ /* 0x010fe20007f3e0ff */
[----:B------:R-:W2:Y:S04]  /*1120*/  LDG.E.64 R28, desc[UR10][R24.64+-0x10] ;  /* 0xfffff00a181c7981 */ /* 0x000ea8000c1e1b00 */
[----:B------:R-:W-:Y:S01]  /*1130*/  IMAD.X R43, R27, 0x1, R21, P1 ;  /* 0x000000011b2b7824 */ /* 0x000fe200008e0615 */
[----:B------:R-:W3:Y:S04]  /*1140*/  LD.E.64 R30, desc[UR4][R30.64] ;  /* 0x000000041e1e7980 */ /* 0x000ee8000c101b00 */
[----:B------:R-:W4:Y:S04]  /*1150*/  LDG.E.64 R26, desc[UR8][R22.64+-0x10] ;  /* 0xfffff008161a7981 */ /* 0x000f28000c1e1b00 */
[----:B------:R-:W3:Y:S01]  /*1160*/  LD.E.64 R36, desc[UR6][R42.64] ;  /* 0x000000062a247980 */ /* 0x000ee2000c101b00 */
[----:B----4-:R-:W-:-:S05]  /*1170*/  IADD3 R40, P1, PT, R26, R18, RZ ;  /* 0x000000121a287210 */ /* 0x010fca0007f3e0ff */
[----:B------:R-:W-:Y:S01]  /*1180*/  IMAD.X R41, R27, 0x1, R19, P1 ;  /* 0x000000011b297824 */ /* 0x000fe200008e0613 */
[----:B--2---:R-:W-:Y:S01]  /*1190*/  IADD3 R38, P1, PT, R28, R33, RZ ;  /* 0x000000211c267210 */ /* 0x004fe20007f3e0ff */
[----:B---3--:R-:W-:Y:S01]  /*11a0*/  DFMA R36, R30, R36, R34 ;  /* 0x000000241e24722b */ /* 0x008fe20000000022 */
[----:B------:R-:W2:Y:S03]  /*11b0*/  LDG.E.64 R26, desc[UR8][R22.64+-0x8] ;  /* 0xfffff808161a7981 */ /* 0x000ea6000c1e1b00 */
        /* <DEDUP_REMOVED lines=13> */
[----:B--2---:R-:W-:-:S05]  /*1290*/  IADD3 R40, P1, PT, R26, R18, RZ ;  /* 0x000000121a287210 */ /* 0x004fca0007f3e0ff */
[----:B------:R-:W-:Y:S02]  /*12a0*/  IMAD.X R41, R27, 0x1, R19, P1 ;  /* 0x000000011b297824 */ /* 0x000fe400008e0613 */
[----:B------:R-:W2:Y:S01]  /*12b0*/  LDG.E.64 R26, desc[UR8][R22.64+0x8] ;  /* 0x00000808161a7981 */ /* 0x000ea2000c1e1b00 */
[----:B----4-:R-:W-:-:S05]  /*12c0*/  IADD3 R38, P1, PT, R28, R33, RZ ;  /* 0x000000211c267210 */ /* 0x010fca0007f3e0ff */
[----:B------:R-:W-:Y:S01]  /*12d0*/  IMAD.X R39, R29, 0x1, R21, P1 ;  /* 0x000000011d277824 */ /* 0x000fe200008e0615 */
[----:B---3--:R-:W-:Y:S01]  /*12e0*/  DFMA R36, R30, R36, R34 ;  /* 0x000000241e24722b */ /* 0x008fe20000000022 */
[----:B------:R-:W3:Y:S04]  /*12f0*/  LDG.E.64 R28, desc[UR10][R24.64+0x8] ;  /* 0x0000080a181c7981 */ /* 0x000ee8000c1e1b00 */
[----:B------:R-:W4:Y:S04]  /*1300*/  LD.E.64 R34, desc[UR4][R40.64] ;  /* 0x0000000428227980 */ /* 0x000f28000c101b00 */
[----:B------:R-:W4:Y:S02]  /*1310*/  LD.E.64 R30, desc[UR6][R38.64] ;  /* 0x00000006261e7980 */ /* 0x000f24000c101b00 */
[----:B----4-:R-:W-:Y:S01]  /*1320*/  DFMA R30, R34, R30, R36 ;  /* 0x0000001e221e722b */ /* 0x010fe20000000024 */
[----:B--2---:R-:W-:-:S05]  /*1330*/  IADD3 R34, P1, PT, R26, R18, RZ ;  /* 0x000000121a227210 */ /* 0x004fca0007f3e0ff */
[----:B------:R-:W-:Y:S01]  /*1340*/  IMAD.X R35, R27, 0x1, R19, P1 ;  /* 0x000000011b237824 */ /* 0x000fe200008e0613 */
[----:B---3--:R-:W-:Y:S01]  /*1350*/  IADD3 R36, P1, PT, R28, R33, RZ ;  /* 0x000000211c247210 */ /* 0x008fe20007f3e0ff */
[----:B------:R-:W2:Y:S04]  /*1360*/  LDG.E.64 R26, desc[UR10][R24.64+0x10] ;  /* 0x0000100a181a7981 */ /* 0x000ea8000c1e1b00 */
[----:B------:R-:W-:Y:S01]  /*1370*/  IMAD.X R37, R29, 0x1, R21, P1 ;  /* 0x000000011d257824 */ /* 0x000fe200008e0615 */
[----:B------:R-:W3:Y:S04]  /*1380*/  LD.E.64 R34, desc[UR4][R34.64] ;  /* 0x0000000422227980 */ /* 0x000ee8000c101b00 */
[----:B------:R-:W4:Y:S04]  /*1390*/  LDG.E.64 R28, desc[UR8][R22.64+0x10] ;  /* 0x00001008161c7981 */ /* 0x000f28000c1e1b00 */
[----:B------:R-:W3:Y:S01]  /*13a0*/  LD.E.64 R36, desc[UR6][R36.64] ;  /* 0x0000000624247980 */ /* 0x000ee2000c101b00 */
[----:B----4-:R-:W-:-:S05]  /*13b0*/  IADD3 R38, P1, PT, R28, R18, RZ ;  /* 0x000000121c267210 */ /* 0x010fca0007f3e0ff */
[----:B------:R-:W-:Y:S01]  /*13c0*/  IMAD.X R39, R29, 0x1, R19, P1 ;  /* 0x000000011d277824 */ /* 0x000fe200008e0613 */
[----:B--2---:R-:W-:-:S05]  /*13d0*/  IADD3 R28, P1, PT, R26, R33, RZ ;  /* 0x000000211a1c7210 */ /* 0x004fca0007f3e0ff */
[----:B------:R-:W-:Y:S01]  /*13e0*/  IMAD.X R29, R27, 0x1, R21, P1 ;  /* 0x000000011b1d7824 */ /* 0x000fe200008e0615 */
[----:B---3--:R-:W-:Y:S01]  /*13f0*/  DFMA R30, R34, R36, R30 ;  /* 0x00000024221e722b */ /* 0x008fe2000000001e */
[----:B------:R-:W2:Y:S04]  /*1400*/  LD.E.64 R26, desc[UR4][R38.64] ;  /* 0x00000004261a7980 */ /* 0x000ea8000c101b00 */
[----:B------:R-:W2:Y:S04]  /*1410*/  LD.E.64 R28, desc[UR6][R28.64] ;  /* 0x000000061c1c7980 */ /* 0x000ea8000c101b00 */
[----:B------:R-:W3:Y:S04]  /*1420*/  LDG.E.64 R34, desc[UR8][R22.64+0x18] ;  /* 0x0000180816227981 */ /* 0x000ee8000c1e1b00 */
[----:B------:R-:W4:Y:S01]  /*1430*/  LDG.E.64 R36, desc[UR10][R24.64+0x18] ;  /* 0x0000180a18247981 */ /* 0x000f22000c1e1b00 */
[----:B--2---:R-:W-:Y:S01]  /*1440*/  DFMA R26, R26, R28, R30 ;  /* 0x0000001c1a1a722b */ /* 0x004fe2000000001e */
[----:B---3--:R-:W-:-:S05]  /*1450*/  IADD3 R30, P1, PT, R34, R18, RZ ;  /* 0x00000012221e7210 */ /* 0x008fca0007f3e0ff */
[----:B------:R-:W-:Y:S01]  /*1460*/  IMAD.X R31, R35, 0x1, R19, P1 ;  /* 0x00000001231f7824 */ /* 0x000fe200008e0613 */
[----:B----4-:R-:W-:-:S05]  /*1470*/  IADD3 R36, P1, PT, R36, R33, RZ ;  /* 0x0000002124247210 */ /* 0x010fca0007f3e0ff */
[----:B------:R-:W-:Y:S01]  /*1480*/  IMAD.X R37, R37, 0x1, R21, P1 ;  /* 0x0000000125257824 */ /* 0x000fe200008e0615 */
[----:B------:R-:W2:Y:S05]  /*1490*/  LD.E.64 R30, desc[UR4][R30.64] ;  /* 0x000000041e1e7980 */ /* 0x000eaa000c101b00 */
[----:B------:R-:W2:Y:S01]  /*14a0*/  LD.E.64 R36, desc[UR6][R36.64] ;  /* 0x0000000624247980 */ /* 0x000ea2000c101b00 */
[----:B------:R-:W-:-:S04]  /*14b0*/  IADD3 R4, P1, PT, R4, -0x8, RZ ;  /* 0xfffffff804047810 */ /* 0x000fc80007f3e0ff */
[----:B------:R-:W-:Y:S02]  /*14c0*/  IADD3.X R12, PT, PT, R12, -0x1, RZ, P1, !PT ;  /* 0xffffffff0c0c7810 */ /* 0x000fe40000ffe4ff */
[----:B------:R-:W-:-:S04]  /*14d0*/  ISETP.NE.U32.AND P1, PT, R4, RZ, PT ;  /* 0x000000ff0400720c */ /* 0x000fc80003f25070 */
[----:B------:R-:W-:Y:S02]  /*14e0*/  ISETP.NE.AND.EX P1, PT, R12, RZ, PT, P1 ;  /* 0x000000ff0c00720c */ /* 0x000fe40003f25310 */
[----:B------:R-:W-:Y:S02]  /*14f0*/  IADD3 R22, P2, PT, R22, 0x40, RZ ;  /* 0x0000004016167810 */ /* 0x000fe40007f5e0ff */
[----:B------:R-:W-:-:S03]  /*1500*/  IADD3 R24, P3, PT, R24, 0x40, RZ ;  /* 0x0000004018187810 */ /* 0x000fc60007f7e0ff */
[----:B------:R-:W-:Y:S02]  /*1510*/  IMAD.X R23, RZ, RZ, R23, P2 ;  /* 0x000000ffff177224 */ /* 0x000fe400010e0617 */
[----:B------:R-:W-:Y:S01]  /*1520*/  IMAD.X R25, RZ, RZ, R25, P3 ;  /* 0x000000ffff197224 */ /* 0x000fe200018e0619 */
[----:B--2---:R-:W-:-:S03]  /*1530*/  DFMA R34, R30, R36, R26 ;  /* 0x000000241e22722b */ /* 0x004fc6000000001a */
[----:B------:R-:W-:Y:S08]  /*1540*/  @P1 BRA `(.L_x_89) ;  /* 0xfffffff8009c1947 */ /* 0x000ff0000383ffff */
[----:B------:R-:W-:Y:S05]  /*1550*/  BSYNC.RECONVERGENT B2 ;  /* 0x0000000000027941 */ /* 0x000fea0003800200 */
.L_x_88:
[----:B------:R-:W-:-:S07]  /*1560*/  IMAD.MOV.U32 R4, RZ, RZ, R7 ;  /* 0x000000ffff047224 */ /* 0x000fce00078e0007 */
.L_x_87:
[----:B------:R-:W-:-:S04]  /*1570*/  ISETP.NE.U32.AND P1, PT, R3, RZ, PT ;  /* 0x000000ff0300720c */ /* 0x000fc80003f25070 */
[----:B------:R-:W-:-:S13]  /*1580*/  ISETP.NE.AND.EX P1, PT, RZ, RZ, PT, P1 ;  /* 0x000000ffff00720c */ /* 0x000fda0003f25310 */
[----:B------:R-:W-:Y:S05]  /*1590*/  @!P1 BRA `(.L_x_90) ;  /* 0x0000000800189947 */ /* 0x000fea0003800000 */
[----:B------:R-:W-:Y:S02]  /*15a0*/  ISETP.GE.U32.AND P2, PT, R5, 0x3, PT ;  /* 0x000000030500780c */ /* 0x000fe40003f46070 */
[----:B------:R-:W-:Y:S02]  /*15b0*/  ISETP.NE.U32.AND P1, PT, R6, RZ, PT ;  /* 0x000000ff0600720c */ /* 0x000fe40003f25070 */
[----:B------:R-:W-:Y:S02]  /*15c0*/  ISETP.GE.U32.AND.EX P2, PT, R8, RZ, PT, P2 ;  /* 0x000000ff0800720c */ /* 0x000fe40003f46120 */
[----:B------:R-:W-:-:S11]  /*15d0*/  ISETP.NE.AND.EX P1, PT, RZ, RZ, PT, P1 ;  /* 0x000000ffff00720c */ /* 0x000fd60003f25310 */
[----:B------:R-:W-:Y:S05]  /*15e0*/  @!P2 BRA `(.L_x_91) ;  /* 0x0000000000e8a947 */ /* 0x000fea0003800000 */
[----:B------:R-:W0:Y:S01]  /*15f0*/  LDCU.64 UR4, c[0x0][0x380] ;  /* 0x00007000ff0477ac */ /* 0x000e220008000a00 */
[----:B------:R-:W-:Y:S01]  /*1600*/  IMAD.SHL.U32 R18, R4, 0x8, RZ ;  /* 0x0000000804127824 */ /* 0x000fe200078e00ff */
[----:B------:R-:W-:Y:S01]  /*1610*/  R2UR UR8, R14 ;  /* 0x000000000e0872ca */ /* 0x000fe200000e0000 */
[----:B------:R-:W1:Y:S01]  /*1620*/  LDCU.64 UR6, c[0x0][0x390] ;  /* 0x00007200ff0677ac */ /* 0x000e620008000a00 */
[----:B------:R-:W-:Y:S02]  /*1630*/  R2UR UR9, R15 ;  /* 0x000000000f0972ca */ /* 0x000fe400000e0000 */
[----:B------:R-:W-:Y:S02]  /*1640*/  SHF.L.U64.HI R12, R4, 0x3, R10 ;  /* 0x00000003040c7819 */ /* 0x000fe4000001020a */
[----:B0-----:R-:W-:Y:S02]  /*1650*/  IADD3 R22, P2, PT, R18, UR4, RZ ;  /* 0x0000000412167c10 */ /* 0x001fe4000ff5e0ff */
[----:B------:R-:W-:-:S02]  /*1660*/  R2UR UR4, R14 ;  /* 0x000000000e0472ca */ /* 0x000fc400000e0000 */
[----:B------:R-:W-:Y:S02]  /*1670*/  IADD3.X R23, PT, PT, R12, UR5, RZ, P2, !PT ;  /* 0x000000050c177c10 */ /* 0x000fe400097fe4ff */
[C---:B------:R-:W-:Y:S02]  /*1680*/  R2UR UR5, R15.reuse ;  /* 0x000000000f0572ca */ /* 0x040fe400000e0000 */
[----:B-1----:R-:W-:Y:S01]  /*1690*/  IADD3 R18, P2, PT, R18, UR6, RZ ;  /* 0x0000000612127c10 */ /* 0x002fe2000ff5e0ff */
[----:B------:R-:W2:Y:S03]  /*16a0*/  LDG.E.64 R24, desc[UR8][R22.64] ;  /* 0x0000000816187981 */ /* 0x000ea6000c1e1b00 */
[----:B------:R-:W-:Y:S01]  /*16b0*/  IADD3.X R19, PT, PT, R12, UR7, RZ, P2, !PT ;  /* 0x000000070c137c10 */ /* 0x000fe200097fe4ff */
[----:B------:R-:W-:Y:S01]  /*16c0*/  IMAD.SHL.U32 R33, R2, 0x8, RZ ;  /* 0x0000000802217824 */ /* 0x000fe200078e00ff */
[----:B------:R-:W-:Y:S01]  /*16d0*/  R2UR UR10, R14 ;  /* 0x000000000e0a72ca */ /* 0x000fe200000e0000 */
[----:B------:R-:W-:Y:S01]  /*16e0*/  IMAD.SHL.U32 R37, R32, 0x8, RZ ;  /* 0x0000000820257824 */ /* 0x000fe200078e00ff */
[----:B------:R-:W-:Y:S01]  /*16f0*/  R2UR UR11, R15 ;  /* 0x000000000f0b72ca */ /* 0x000fe200000e0000 */
[----:B------:R-:W3:Y:S04]  /*1700*/  LDG.E.64 R28, desc[UR8][R22.64+0x8] ;  /* 0x00000808161c7981 */ /* 0x000ee8000c1e1b00 */
[----:B------:R-:W4:Y:S01]  /*1710*/  LDG.E.64 R26, desc[UR4][R18.64] ;  /* 0x00000004121a7981 */ /* 0x000f22000c1e1b00 */
[----:B------:R-:W-:-:S02]  /*1720*/  SHF.R.U32.HI R21, RZ, 0x1d, R2 ;  /* 0x0000001dff157819 */ /* 0x000fc40000011602 */
[----:B------:R-:W-:Y:S02]  /*1730*/  R2UR UR6, R14 ;  /* 0x000000000e0672ca */ /* 0x000fe400000e0000 */
[----:B------:R-:W-:Y:S02]  /*1740*/  R2UR UR7, R15 ;  /* 0x000000000f0772ca */ /* 0x000fe400000e0000 */
[----:B------:R-:W-:Y:S01]  /*1750*/  SHF.L.U64.HI R39, R32, 0x3, R13 ;  /* 0x0000000320277819 */ /* 0x000fe2000001020d */
[----:B------:R-:W5:Y:S01]  /*1760*/  LDG.E.64 R30, desc[UR10][R18.64+0x8] ;  /* 0x0000080a121e7981 */ /* 0x000f62000c1e1b00 */
[----:B--2---:R-:W-:-:S05]  /*1770*/  IADD3 R40, P2, PT, R24, R33, RZ ;  /* 0x0000002118287210 */ /* 0x004fca0007f5e0ff */
[----:B------:R-:W-:-:S05]  /*1780*/  IMAD.X R41, R25, 0x1, R21, P2 ;  /* 0x0000000119297824 */ /* 0x000fca00010e0615 */
[----:B------:R-:W2:Y:S01]  /*1790*/  LD.E.64 R24, desc[UR4][R40.64] ;  /* 0x0000000428187980 */ /* 0x000ea2000c101b00 */
[----:B----4-:R-:W-:-:S05]  /*17a0*/  IADD3 R42, P2, PT, R26, R37, RZ ;  /* 0x000000251a2a7210 */ /* 0x010fca0007f5e0ff */
[----:B------:R-:W-:-:S05]  /*17b0*/  IMAD.X R43, R27, 0x1, R39, P2 ;  /* 0x000000011b2b7824 */ /* 0x000fca00010e0627 */
[----:B------:R-:W2:Y:S01]  /*17c0*/  LD.E.64 R26, desc[UR6][R42.64] ;  /* 0x000000062a1a7980 */ /* 0x000ea2000c101b00 */
[----:B---3--:R-:W-:-:S05]  /*17d0*/  IADD3 R44, P2, PT, R28, R33, RZ ;  /* 0x000000211c2c7210 */ /* 0x008fca0007f5e0ff */
[----:B------:R-:W-:Y:S01]  /*17e0*/  IMAD.X R45, R29, 0x1, R21, P2 ;  /* 0x000000011d2d7824 */ /* 0x000fe200010e0615 */
[----:B-----5:R-:W-:-:S05]  /*17f0*/  IADD3 R46, P2, PT, R30, R37, RZ ;  /* 0x000000251e2e7210 */ /* 0x020fca0007f5e0ff */
[----:B------:R-:W-:Y:S02]  /*1800*/  IMAD.X R47, R31, 0x1, R39, P2 ;  /* 0x000000011f2f7824 */ /* 0x000fe400010e0627 */
[----:B------:R-:W3:Y:S04]  /*1810*/  LDG.E.64 R30, desc[UR8][R22.64+0x18] ;  /* 0x00001808161e7981 */ /* 0x000ee8000c1e1b00 */
[----:B------:R-:W4:Y:S01]  /*1820*/  LD.E.64 R28, desc[UR6][R46.64] ;  /* 0x000000062e1c7980 */ /* 0x000f22000c101b00 */
[----:B--2---:R-:W-:-:S03]  /*1830*/  DFMA R24, R24, R26, R34 ;  /* 0x0000001a1818722b */ /* 0x004fc60000000022 */
[----:B------:R-:W4:Y:S04]  /*1840*/  LD.E.64 R26, desc[UR4][R44.64] ;  /* 0x000000042c1a7980 */ /* 0x000f28000c101b00 */
[----:B------:R-:W2:Y:S01]  /*1850*/  LDG.E.64 R34, desc[UR4][R18.64+0x18] ;  /* 0x0000180412227981 */ /* 0x000ea2000c1e1b00 */
[----:B----4-:R-:W-:-:S03]  /*1860*/  DFMA R24, R26, R28, R24 ;  /* 0x0000001c1a18722b */ /* 0x010fc60000000018 */
[----:B------:R-:W4:Y:S04]  /*1870*/  LDG.E.64 R26, desc[UR4][R22.64+0x10] ;  /* 0x00001004161a7981 */ /* 0x000f28000c1e1b00 */
[----:B------:R-:W5:Y:S01]  /*1880*/  LDG.E.64 R28, desc[UR6][R18.64+0x10] ;  /* 0x00001006121c7981 */ /* 0x000f62000c1e1b00 */
[----:B---3--:R-:W-:-:S05]  /*1890*/  IADD3 R30, P3, PT, R30, R33, RZ ;  /* 0x000000211e1e7210 */ /* 0x008fca0007f7e0ff */
[----:B------:R-:W-:-:S06]  /*18a0*/  IMAD.X R31, R31, 0x1, R21, P3 ;  /* 0x000000011f1f7824 */ /* 0x000fcc00018e0615 */
[----:B------:R-:W3:Y:S01]  /*18b0*/  LD.E.64 R30, desc[UR8][R30.64] ;  /* 0x000000081e1e7980 */ /* 0x000ee2000c101b00 */
[----:B----4-:R-:W-:-:S05]  /*18c0*/  IADD3 R26, P2, PT, R26, R33, RZ ;  /* 0x000000211a1a7210 */ /* 0x010fca0007f5e0ff */
[----:B------:R-:W-:Y:S01]  /*18d0*/  IMAD.X R27, R27, 0x1, R21, P2 ;  /* 0x000000011b1b7824 */ /* 0x000fe200010e0615 */
[----:B-----5:R-:W-:-:S05]  /*18e0*/  IADD3 R28, P2, PT, R28, R37, RZ ;  /* 0x000000251c1c7210 */ /* 0x020fca0007f5e0ff */
[--C-:B------:R-:W-:Y:S01]  /*18f0*/  IMAD.X R29, R29, 0x1, R39.reuse, P2 ;  /* 0x000000011d1d7824 */ /* 0x100fe200010e0627 */
[----:B--2---:R-:W-:Y:S01]  /*1900*/  IADD3 R22, P2, PT, R34, R37, RZ ;  /* 0x0000002522167210 */ /* 0x004fe20007f5e0ff */
[----:B------:R-:W2:Y:S04]  /*1910*/  LD.E.64 R26, desc[UR4][R26.64] ;  /* 0x000000041a1a7980 */ /* 0x000ea8000c101b00 */
[----:B------:R-:W2:Y:S01]  /*1920*/  LD.E.64 R18, desc[UR6][R28.64] ;  /* 0x000000061c127980 */ /* 0x000ea2000c101b00 */
[----:B------:R-:W-:-:S05]  /*1930*/  IMAD.X R23, R35, 0x1, R39, P2 ;  /* 0x0000000123177824 */ /* 0x000fca00010e0627 */
[----:B------:R-:W3:Y:S01]  /*1940*/  LD.E.64 R34, desc[UR10][R22.64] ;  /* 0x0000000a16227980 */ /* 0x000ee2000c101b00 */
[----:B------:R-:W-:-:S05]  /*1950*/  IADD3 R4, P2, PT, R4, 0x4, RZ ;  /* 0x0000000404047810 */ /* 0x000fca0007f5e0ff */
[----:B------:R-:W-:Y:S01]  /*1960*/  IMAD.X R10, RZ, RZ, R10, P2 ;  /* 0x000000ffff0a7224 */ /* 0x000fe200010e060a */
[----:B--2---:R-:W-:-:S08]  /*1970*/  DFMA R18, R26, R18, R24 ;  /* 0x000000121a12722b */ /* 0x004fd00000000018 */
[----:B---3--:R-:W-:-:S11]  /*1980*/  DFMA R34, R30, R34, R18 ;  /* 0x000000221e22722b */ /* 0x008fd60000000012 */
.L_x_91:
[----:B------:R-:W-:Y:S05]  /*1990*/  @!P1 BRA `(.L_x_90) ;  /* 0x0000000400189947 */ /* 0x000fea0003800000 */
[----:B------:R-:W-:Y:S02]  /*19a0*/  ISETP.NE.U32.AND P1, PT, R6, 0x1, PT ;  /* 0x000000010600780c */ /* 0x000fe40003f25070 */
[----:B------:R-:W-:Y:S02]  /*19b0*/  LOP3.LUT P2, RZ, R20, 0x1, RZ, 0xc0, !PT ;  /* 0x0000000114ff7812 */ /* 0x000fe4000784c0ff */
[----:B------:R-:W-:-:S13]  /*19c0*/  ISETP.NE.AND.EX P1, PT, RZ, RZ, PT, P1 ;  /* 0x000000ffff00720c */ /* 0x000fda0003f25310 */
[----:B------:R-:W-:Y:S05]  /*19d0*/  @!P1 BRA `(.L_x_92) ;  /* 0x0000000000a09947 */ /* 0x000fea0003800000 */
[----:B------:R-:W0:Y:S01]  /*19e0*/  LDCU.64 UR4, c[0x0][0x380] ;  /* 0x00007000ff0477ac */ /* 0x000e220008000a00 */
[----:B------:R-:W-:Y:S01]  /*19f0*/  IMAD.SHL.U32 R26, R4, 0x8, RZ ;  /* 0x00000008041a7824 */ /* 0x000fe200078e00ff */
[----:B------:R-:W-:Y:S01]  /*1a00*/  R2UR UR8, R14 ;  /* 0x000000000e0872ca */ /* 0x000fe200000e0000 */
[----:B------:R-:W1:Y:S01]  /*1a10*/  LDCU.64 UR6, c[0x0][0x390] ;  /* 0x00007200ff0677ac */ /* 0x000e620008000a00 */
[C---:B------:R-:W-:Y:S02]  /*1a20*/  R2UR UR9, R15.reuse ;  /* 0x000000000f0972ca */ /* 0x040fe400000e0000 */
[----:B------:R-:W-:Y:S02]  /*1a30*/  SHF.L.U64.HI R12, R4, 0x3, R10 ;  /* 0x00000003040c7819 */ /* 0x000fe4000001020a */
[----:B------:R-:W-:Y:S02]  /*1a40*/  R2UR UR10, R14 ;  /* 0x000000000e0a72ca */ /* 0x000fe400000e0000 */
[----:B------:R-:W-:-:S02]  /*1a50*/  R2UR UR11, R15 ;  /* 0x000000000f0b72ca */ /* 0x000fc400000e0000 */
[----:B0-----:R-:W-:Y:S02]  /*1a60*/  IADD3 R24, P1, PT, R26, UR4, RZ ;  /* 0x000000041a187c10 */ /* 0x001fe4000ff3e0ff */
[----:B------:R-:W-:Y:S02]  /*1a70*/  R2UR UR4, R14 ;  /* 0x000000000e0472ca */ /* 0x000fe400000e0000 */
[----:B------:R-:W-:Y:S02]  /*1a80*/  IADD3.X R25, PT, PT, R12, UR5, RZ, P1, !PT ;  /* 0x000000050c197c10 */ /* 0x000fe40008ffe4ff */
[----:B------:R-:W-:Y:S02]  /*1a90*/  R2UR UR5, R15 ;  /* 0x000000000f0572ca */ /* 0x000fe400000e0000 */
[----:B-1----:R-:W-:Y:S01]  /*1aa0*/  IADD3 R26, P1, PT, R26, UR6, RZ ;  /* 0x000000061a1a7c10 */ /* 0x002fe2000ff3e0ff */
[----:B------:R-:W2:Y:S01]  /*1ab0*/  LDG.E.64 R20, desc[UR8][R24.64] ;  /* 0x0000000818147981 */ /* 0x000ea2000c1e1b00 */
[----:B------:R-:W-:-:S02]  /*1ac0*/  R2UR UR6, R14 ;  /* 0x000000000e0672ca */ /* 0x000fc400000e0000 */
[----:B------:R-:W-:Y:S01]  /*1ad0*/  IADD3.X R27, PT, PT, R12, UR7, RZ, P1, !PT ;  /* 0x000000070c1b7c10 */ /* 0x000fe20008ffe4ff */
[----:B------:R-:W3:Y:S01]  /*1ae0*/  LDG.E.64 R28, desc[UR10][R24.64+0x8] ;  /* 0x0000080a181c7981 */ /* 0x000ee2000c1e1b00 */
[----:B------:R-:W-:-:S05]  /*1af0*/  R2UR UR7, R15 ;  /* 0x000000000f0772ca */ /* 0x000fca00000e0000 */
[----:B------:R-:W4:Y:S08]  /*1b00*/  LDG.E.64 R22, desc[UR4][R26.64] ;  /* 0x000000041a167981 */ /* 0x000f30000c1e1b00 */
[----:B------:R-:W5:Y:S01]  /*1b10*/  LDG.E.64 R18, desc[UR6][R26.64+0x8] ;  /* 0x000008061a127981 */ /* 0x000f62000c1e1b00 */
[----:B------:R-:W-:Y:S01]  /*1b20*/  IMAD.SHL.U32 R31, R2, 0x8, RZ ;  /* 0x00000008021f7824 */ /* 0x000fe200078e00ff */
[----:B------:R-:W-:Y:S01]  /*1b30*/  SHF.R.U32.HI R33, RZ, 0x1d, R2 ;  /* 0x0000001dff217819 */ /* 0x000fe20000011602 */
[C---:B------:R-:W-:Y:S01]  /*1b40*/  IMAD.SHL.U32 R39, R32.reuse, 0x8, RZ ;  /* 0x0000000820277824 */ /* 0x040fe200078e00ff */
[----:B------:R-:W-:-:S02]  /*1b50*/  SHF.L.U64.HI R37, R32, 0x3, R13 ;  /* 0x0000000320257819 */ /* 0x000fc4000001020d */
[----:B--2---:R-:W-:-:S05]  /*1b60*/  IADD3 R20, P1, PT, R20, R31, RZ ;  /* 0x0000001f14147210 */ /* 0x004fca0007f3e0ff */
[----:B------:R-:W-:Y:S01]  /*1b70*/  IMAD.X R21, R21, 0x1, R33, P1 ;  /* 0x0000000115157824 */ /* 0x000fe200008e0621 */
[----:B----4-:R-:W-:-:S05]  /*1b80*/  IADD3 R22, P1, PT, R22, R39, RZ ;  /* 0x0000002716167210 */ /* 0x010fca0007f3e0ff */
[----:B------:R-:W2:Y:S01]  /*1b90*/  LD.E.64 R20, desc[UR4][R20.64] ;  /* 0x0000000414147980 */ /* 0x000ea2000c101b00 */
[----:B---3--:R-:W-:Y:S01]  /*1ba0*/  IADD3 R24, P3, PT, R28, R31, RZ ;  /* 0x0000001f1c187210 */ /* 0x008fe20007f7e0ff */
[----:B------:R-:W-:Y:S01]  /*1bb0*/  IMAD.X R23, R23, 0x1, R37, P1 ;  /* 0x0000000117177824 */ /* 0x000fe200008e0625 */
[----:B-----5:R-:W-:-:S03]  /*1bc0*/  IADD3 R18, P1, PT, R18, R39, RZ ;  /* 0x0000002712127210 */ /* 0x020fc60007f3e0ff */
[----:B------:R-:W-:Y:S02]  /*1bd0*/  IMAD.X R25, R29, 0x1, R33, P3 ;  /* 0x000000011d197824 */ /* 0x000fe400018e0621 */
[----:B------:R-:W2:Y:S01]  /*1be0*/  LD.E.64 R22, desc[UR6][R22.64] ;  /* 0x0000000616167980 */ /* 0x000ea2000c101b00 */
[----:B------:R-:W-:-:S03]  /*1bf0*/  IMAD.X R19, R19, 0x1, R37, P1 ;  /* 0x0000000113137824 */ /* 0x000fc600008e0625 */
[----:B------:R-:W3:Y:S04]  /*1c00*/  LD.E.64 R24, desc[UR8][R24.64] ;  /* 0x0000000818187980 */ /* 0x000ee8000c101b00 */
[----:B------:R-:W3:Y:S01]  /*1c10*/  LD.E.64 R18, desc[UR10][R18.64] ;  /* 0x0000000a12127980 */ /* 0x000ee2000c101b00 */
[----:B------:R-:W-:-:S05]  /*1c20*/  IADD3 R4, P1, PT, R4, 0x2, RZ ;  /* 0x0000000204047810 */ /* 0x000fca0007f3e0ff */
[----:B------:R-:W-:Y:S01]  /*1c30*/  IMAD.X R10, RZ, RZ, R10, P1 ;  /* 0x000000ffff0a7224 */ /* 0x000fe200008e060a */
[----:B--2---:R-:W-:-:S08]  /*1c40*/  DFMA R34, R20, R22, R34 ;  /* 0x000000161422722b */ /* 0x004fd00000000022 */
[----:B---3--:R-:W-:-:S11]  /*1c50*/  DFMA R34, R24, R18, R34 ;  /* 0x000000121822722b */ /* 0x008fd60000000022 */
.L_x_92:
[----:B------:R-:W-:Y:S05]  /*1c60*/  @!P2 BRA `(.L_x_90) ;  /* 0x000000000064a947 */ /* 0x000fea0003800000 */
[----:B------:R-:W0:Y:S01]  /*1c70*/  LDCU.64 UR4, c[0x0][0x380] ;  /* 0x00007000ff0477ac */ /* 0x000e220008000a00 */
[----:B------:R-:W-:Y:S01]  /*1c80*/  IMAD.SHL.U32 R24, R4, 0x8, RZ ;  /* 0x0000000804187824 */ /* 0x000fe200078e00ff */
[C---:B------:R-:W-:Y:S01]  /*1c90*/  R2UR UR8, R14.reuse ;  /* 0x000000000e0872ca */ /* 0x040fe200000e0000 */
[----:B------:R-:W1:Y:S01]  /*1ca0*/  LDCU.64 UR6, c[0x0][0x390] ;  /* 0x00007200ff0677ac */ /* 0x000e620008000a00 */
[C---:B------:R-:W-:Y:S02]  /*1cb0*/  R2UR UR9, R15.reuse ;  /* 0x000000000f0972ca */ /* 0x040fe400000e0000 */
[----:B------:R-:W-:Y:S02]  /*1cc0*/  R2UR UR10, R14 ;  /* 0x000000000e0a72ca */ /* 0x000fe400000e0000 */
[----:B------:R-:W-:Y:S02]  /*1cd0*/  R2UR UR11, R15 ;  /* 0x000000000f0b72ca */ /* 0x000fe400000e0000 */
[----:B------:R-:W-:-:S02]  /*1ce0*/  SHF.L.U64.HI R10, R4, 0x3, R10 ;  /* 0x00000003040a7819 */ /* 0x000fc4000001020a */
[C---:B0-----:R-:W-:Y:S02]  /*1cf0*/  IADD3 R22, P1, PT, R24.reuse, UR4, RZ ;  /* 0x0000000418167c10 */ /* 0x041fe4000ff3e0ff */
[----:B-1----:R-:W-:Y:S02]  /*1d00*/  IADD3 R24, P2, PT, R24, UR6, RZ ;  /* 0x0000000618187c10 */ /* 0x002fe4000ff5e0ff */
[C---:B------:R-:W-:Y:S02]  /*1d10*/  IADD3.X R23, PT, PT, R10.reuse, UR5, RZ, P1, !PT ;  /* 0x000000050a177c10 */ /* 0x040fe40008ffe4ff */
[----:B------:R-:W-:-:S03]  /*1d20*/  IADD3.X R25, PT, PT, R10, UR7, RZ, P2, !PT ;  /* 0x000000070a197c10 */ /* 0x000fc600097fe4ff */
[----:B------:R-:W2:Y:S04]  /*1d30*/  LDG.E.64 R18, desc[UR8][R22.64] ;  /* 0x0000000816127981 */ /* 0x000ea8000c1e1b00 */
[----:B------:R-:W3:Y:S01]  /*1d40*/  LDG.E.64 R20, desc[UR10][R24.64] ;  /* 0x0000000a18147981 */ /* 0x000ee2000c1e1b00 */
[C---:B------:R-:W-:Y:S02]  /*1d50*/  R2UR UR4, R14.reuse ;  /* 0x000000000e0472ca */ /* 0x040fe400000e0000 */
[C---:B------:R-:W-:Y:S02]  /*1d60*/  R2UR UR5, R15.reuse ;  /* 0x000000000f0572ca */ /* 0x040fe400000e0000 */
[----:B------:R-:W-:Y:S02]  /*1d70*/  R2UR UR6, R14 ;  /* 0x000000000e0672ca */ /* 0x000fe400000e0000 */
[----:B------:R-:W-:-:S02]  /*1d80*/  R2UR UR7, R15 ;  /* 0x000000000f0772ca */ /* 0x000fc400000e0000 */
[----:B--2---:R-:W-:Y:S02]  /*1d90*/  LEA R18, P1, R2, R18, 0x3 ;  /* 0x0000001202127211 */ /* 0x004fe400078218ff */
[----:B---3--:R-:W-:Y:S02]  /*1da0*/  LEA R20, P2, R32, R20, 0x3 ;  /* 0x0000001420147211 */ /* 0x008fe400078418ff */
[----:B------:R-:W-:Y:S02]  /*1db0*/  LEA.HI.X R19, R2, R19, RZ, 0x3, P1 ;  /* 0x0000001302137211 */ /* 0x000fe400008f1cff */
[----:B------:R-:W-:-:S04]  /*1dc0*/  LEA.HI.X R21, R32, R21, R13, 0x3, P2 ;  /* 0x0000001520157211 */ /* 0x000fc800010f1c0d */
[----:B------:R-:W2:Y:S04]  /*1dd0*/  LD.E.64 R18, desc[UR4][R18.64] ;  /* 0x0000000412127980 */ /* 0x000ea8000c101b00 */
[----:B------:R-:W2:Y:S02]  /*1de0*/  LD.E.64 R20, desc[UR6][R20.64] ;  /* 0x0000000614147980 */ /* 0x000ea4000c101b00 */
[----:B--2---:R-:W-:-:S11]  /*1df0*/  DFMA R34, R18, R20, R34 ;  /* 0x000000141222722b */ /* 0x004fd60000000022 */
.L_x_90:
[----:B------:R-:W0:Y:S01]  /*1e00*/  LDCU.64 UR4, c[0x0][0x398] ;  /* 0x00007300ff0477ac */ /* 0x000e220008000a00 */
[----:B------:R-:W-:Y:S01]  /*1e10*/  IMAD.SHL.U32 R10, R32, 0x8, RZ ;  /* 0x00000008200a7824 */ /* 0x000fe200078e00ff */
[----:B------:R-:W-:Y:S02]  /*1e20*/  R2UR UR6, R14 ;  /* 0x000000000e0672ca */ /* 0x000fe400000e0000 */
[----:B------:R-:W-:Y:S02]  /*1e30*/  R2UR UR7, R15 ;  /* 0x000000000f0772ca */ /* 0x000fe400000e0000 */
[----:B------:R-:W-:Y:S02]  /*1e40*/  SHF.L.U64.HI R32, R32, 0x3, R13 ;  /* 0x0000000320207819 */ /* 0x000fe4000001020d */
[----:B0-----:R-:W-:-:S04]  /*1e50*/  IADD3 R24, P1, PT, R10, UR4, RZ ;  /* 0x000000040a187c10 */ /* 0x001fc8000ff3e0ff */
[----:B------:R-:W-:-:S05]  /*1e60*/  IADD3.X R25, PT, PT, R32, UR5, RZ, P1, !PT ;  /* 0x0000000520197c10 */ /* 0x000fca0008ffe4ff */
[----:B------:R-:W2:Y:S01]  /*1e70*/  LDG.E.64 R18, desc[UR6][R24.64] ;  /* 0x0000000618127981 */ /* 0x000ea2000c1e1b00 */
[----:B------:R-:W-:Y:S01]  /*1e80*/  IMAD.MOV.U32 R12, RZ, RZ, 0x1 ;  /* 0x00000001ff0c7424 */ /* 0x000fe200078e00ff */
[----:B------:R-:W-:Y:S01]  /*1e90*/  FSETP.GEU.AND P2, PT, |R35|, 6.5827683646048100446e-37, PT ;  /* 0x036000002300780b */ /* 0x000fe20003f4e200 */
[----:B------:R-:W-:Y:S01]  /*1ea0*/  BSSY.RECONVERGENT B2, `(.L_x_93) ;  /* 0x0000016000027945 */ /* 0x000fe20003800200 */
[----:B--2---:R-:W0:Y:S08]  /*1eb0*/  I2F.F64.U64 R18, R18 ;  /* 0x0000001200127312 */ /* 0x004e300000301800 */
[----:B0-----:R-:W0:Y:S02]  /*1ec0*/  MUFU.RCP64H R13, R19 ;  /* 0x00000013000d7308 */ /* 0x001e240000001800 */
[----:B0-----:R-:W-:-:S08]  /*1ed0*/  DFMA R20, -R18, R12, 1 ;  /* 0x3ff000001214742b */ /* 0x001fd0000000010c */
[----:B------:R-:W-:-:S08]  /*1ee0*/  DFMA R20, R20, R20, R20 ;  /* 0x000000141414722b */ /* 0x000fd00000000014 */
[----:B------:R-:W-:-:S08]  /*1ef0*/  DFMA R20, R12, R20, R12 ;  /* 0x000000140c14722b */ /* 0x000fd0000000000c */
[----:B------:R-:W-:-:S08]  /*1f00*/  DFMA R12, -R18, R20, 1 ;  /* 0x3ff00000120c742b */ /* 0x000fd00000000114 */
[----:B------:R-:W-:-:S08]  /*1f10*/  DFMA R12, R20, R12, R20 ;  /* 0x0000000c140c722b */ /* 0x000fd00000000014 */
[----:B------:R-:W-:-:S08]  /*1f20*/  DMUL R20, R12, R34 ;  /* 0x000000220c147228 */ /* 0x000fd00000000000 */
[----:B------:R-:W-:-:S08]  /*1f30*/  DFMA R22, -R18, R20, R34 ;  /* 0x000000141216722b */ /* 0x000fd00000000122 */
[----:B------:R-:W-:-:S10]  /*1f40*/  DFMA R12, R12, R22, R20 ;  /* 0x000000160c0c722b */ /* 0x000fd40000000014 */
[----:B------:R-:W-:-:S05]  /*1f50*/  FFMA R4, RZ, R19, R13 ;  /* 0x00000013ff047223 */ /* 0x000fca000000000d */
[----:B------:R-:W-:-:S13]  /*1f60*/  FSETP.GT.AND P1, PT, |R4|, 1.469367938527859385e-39, PT ;  /* 0x001000000400780b */ /* 0x000fda0003f24200 */
[----:B------:R-:W-:Y:S05]  /*1f70*/  @P1 BRA P2, `(.L_x_94) ;  /* 0x0000000000201947 */ /* 0x000fea0001000000 */
[----:B------:R-:W-:Y:S01]  /*1f80*/  IMAD.MOV.U32 R22, RZ, RZ, R34 ;  /* 0x000000ffff167224 */ /* 0x000fe200078e0022 */
[----:B------:R-:W-:Y:S01]  /*1f90*/  MOV R4, 0x1fe0 ;  /* 0x00001fe000047802 */ /* 0x000fe20000000f00 */
[----:B------:R-:W-:Y:S02]  /*1fa0*/  IMAD.MOV.U32 R23, RZ, RZ, R35 ;  /* 0x000000ffff177224 */ /* 0x000fe400078e0023 */
[----:B------:R-:W-:Y:S02]  /*1fb0*/  IMAD.MOV.U32 R20, RZ, RZ, R18 ;  /* 0x000000ffff147224 */ /* 0x000fe400078e0012 */
[----:B------:R-:W-:-:S07]  /*1fc0*/  IMAD.MOV.U32 R21, RZ, RZ, R19 ;  /* 0x000000ffff157224 */ /* 0x000fce00078e0013 */
[----:B------:R-:W-:Y:S05]  /*1fd0*/  CALL.REL.NOINC `($__internal_1_$__cuda_sm20_div_rn_f64_full) ;  /* 0x0000000000487944 */ /* 0x000fea0003c00000 */
[----:B------:R-:W-:Y:S02]  /*1fe0*/  IMAD.MOV.U32 R12, RZ, RZ, R18 ;  /* 0x000000ffff0c7224 */ /* 0x000fe400078e0012 */
[----:B------:R-:W-:-:S07]  /*1ff0*/  IMAD.MOV.U32 R13, RZ, RZ, R19 ;  /* 0x000000ffff0d7224 */ /* 0x000fce00078e0013 */
.L_x_94:
[----:B------:R-:W-:Y:S05]  /*2000*/  BSYNC.RECONVERGENT B2 ;  /* 0x0000000000027941 */ /* 0x000fea0003800200 */
.L_x_93:
[----:B------:R-:W0:Y:S01]  /*2010*/  LDCU.64 UR4, c[0x0][0x388] ;  /* 0x00007100ff0477ac */ /* 0x000e220008000a00 */
[----:B------:R-:W-:Y:S02]  /*2020*/  R2UR UR6, R14 ;  /* 0x000000000e0672ca */ /* 0x000fe400000e0000 */
[----:B------:R-:W-:Y:S02]  /*2030*/  R2UR UR7, R15 ;  /* 0x000000000f0772ca */ /* 0x000fe400000e0000 */
[----:B0-----:R-:W-:-:S04]  /*2040*/  IADD3 R18, P1, PT, R10, UR4, RZ ;  /* 0x000000040a127c10 */ /* 0x001fc8000ff3e0ff */
[----:B------:R-:W-:-:S07]  /*2050*/  IADD3.X R19, PT, PT, R32, UR5, RZ, P1, !PT ;  /* 0x0000000520137c10 */ /* 0x000fce0008ffe4ff */
[----:B------:R-:W2:Y:S01]  /*2060*/  LDG.E.64 R18, desc[UR6][R18.64] ;  /* 0x0000000612127981 */ /* 0x000ea2000c1e1b00 */
[----:B------:R-:W-:Y:S02]  /*2070*/  R2UR UR4, R14 ;  /* 0x000000000e0472ca */ /* 0x000fe400000e0000 */
[----:B------:R-:W-:Y:S02]  /*2080*/  R2UR UR5, R15 ;  /* 0x000000000f0572ca */ /* 0x000fe400000e0000 */
[----:B--2---:R-:W-:-:S04]  /*2090*/  LEA R20, P1, R2, R18, 0x3 ;  /* 0x0000001202147211 */ /* 0x004fc800078218ff */
[----:B------:R-:W-:-:S07]  /*20a0*/  LEA.HI.X R21, R2, R19, RZ, 0x3, P1 ;  /* 0x0000001302157211 */ /* 0x000fce00008f1cff */
[----:B------:R0:W-:Y:S02]  /*20b0*/  ST.E.64 desc[UR4][R20.64], R12 ;  /* 0x0000000c14007985 */ /* 0x0001e4000c101b04 */
.L_x_86:
[----:B------:R-:W-:Y:S05]  /*20c0*/  BSYNC.RECONVERGENT B1 ;  /* 0x0000000000017941 */ /* 0x000fea0003800200 */
.L_x_85:
[----:B------:R-:W-:Y:S05]  /*20d0*/  @!P0 BRA `(.L_x_95) ;  /* 0xffffffec00188947 */ /* 0x000fea000383ffff */
[----:B------:R-:W-:Y:S05]  /*20e0*/  BSYNC.RECONVERGENT B0 ;  /* 0x0000000000007941 */ /* 0x000fea0003800200 */
.L_x_84:
[----:B------:R-:W-:Y:S05]  /*20f0*/  EXIT ;  /* 0x000000000000794d */ /* 0x000fea0003800000 */
        .weak           $__internal_1_$__cuda_sm20_div_rn_f64_full
        .type           $__internal_1_$__cuda_sm20_div_rn_f64_full,@function
        .size           $__internal_1_$__cuda_sm20_div_rn_f64_full,(.L_x_104 - $__internal_1_$__cuda_sm20_div_rn_f64_full)
$__internal_1_$__cuda_sm20_div_rn_f64_full:
[C---:B------:R-:W-:Y:S01]  /*2100*/  FSETP.GEU.AND P1, PT, |R21|.reuse, 1.469367938527859385e-39, PT ;  /* 0x001000001500780b */ /* 0x040fe20003f2e200 */
[----:B------:R-:W-:Y:S01]  /*2110*/  IMAD.MOV.U32 R26, RZ, RZ, 0x1 ;  /* 0x00000001ff1a7424 */ /* 0x000fe200078e00ff */
[----:B------:R-:W-:Y:S01]  /*2120*/  LOP3.LUT R18, R21, 0x800fffff, RZ, 0xc0, !PT ;  /* 0x800fffff15127812 */ /* 0x000fe200078ec0ff */
[----:B------:R-:W-:Y:S01]  /*2130*/  BSSY.RECONVERGENT B3, `(.L_x_96) ;  /* 0x0000057000037945 */ /* 0x000fe20003800200 */
[C---:B------:R-:W-:Y:S02]  /*2140*/  FSETP.GEU.AND P3, PT, |R23|.reuse, 1.469367938527859385e-39, PT ;  /* 0x001000001700780b */ /* 0x040fe40003f6e200 */
[----:B------:R-:W-:Y:S01]  /*2150*/  LOP3.LUT R19, R18, 0x3ff00000, RZ, 0xfc, !PT ;  /* 0x3ff0000012137812 */ /* 0x000fe200078efcff */
[----:B------:R-:W-:Y:S01]  /*2160*/  IMAD.MOV.U32 R18, RZ, RZ, R20 ;  /* 0x000000ffff127224 */ /* 0x000fe200078e0014 */
[----:B------:R-:W-:Y:S02]  /*2170*/  LOP3.LUT R12, R23, 0x7ff00000, RZ, 0xc0, !PT ;  /* 0x7ff00000170c7812 */ /* 0x000fe400078ec0ff */
[----:B------:R-:W-:-:S03]  /*2180*/  LOP3.LUT R13, R21, 0x7ff00000, RZ, 0xc0, !PT ;  /* 0x7ff00000150d7812 */ /* 0x000fc600078ec0ff */
[----:B------:R-:W-:Y:S01]  /*2190*/  @!P1 DMUL R18, R20, 8.98846567431157953865e+307 ;  /* 0x7fe0000014129828 */ /* 0x000fe20000000000 */
[----:B------:R-:W-:-:S03]  /*21a0*/  ISETP.GE.U32.AND P2, PT, R12, R13, PT ;  /* 0x0000000d0c00720c */ /* 0x000fc60003f46070 */
[----:B------:R-:W-:Y:S02]  /*21b0*/  @!P3 LOP3.LUT R29, R21, 0x7ff00000, RZ, 0xc0, !PT ;  /* 0x7ff00000151db812 */ /* 0x000fe400078ec0ff */
[----:B------:R-:W0:Y:S02]  /*21c0*/  MUFU.RCP64H R27, R19 ;  /* 0x00000013001b7308 */ /* 0x000e240000001800 */
[----:B------:R-:W-:Y:S01]  /*21d0*/  @!P3 ISETP.GE.U32.AND P4, PT, R12, R29, PT ;  /* 0x0000001d0c00b20c */ /* 0x000fe20003f86070 */
[----:B------:R-:W-:-:S05]  /*21e0*/  IMAD.MOV.U32 R29, RZ, RZ, 0x1ca00000 ;  /* 0x1ca00000ff1d7424 */ /* 0x000fca00078e00ff */
[----:B------:R-:W-:-:S04]  /*21f0*/  @!P3 SEL R29, R29, 0x63400000, !P4 ;  /* 0x634000001d1db807 */ /* 0x000fc80006000000 */
[----:B------:R-:W-:-:S04]  /*2200*/  @!P3 LOP3.LUT R30, R29, 0x80000000, R23, 0xf8, !PT ;  /* 0x800000001d1eb812 */ /* 0x000fc800078ef817 */
[----:B------:R-:W-:Y:S01]  /*2210*/  @!P3 LOP3.LUT R31, R30, 0x100000, RZ, 0xfc, !PT ;  /* 0x001000001e1fb812 */ /* 0x000fe200078efcff */
[----:B0-----:R-:W-:Y:S01]  /*2220*/  DFMA R24, R26, -R18, 1 ;  /* 0x3ff000001a18742b */ /* 0x001fe20000000812 */
[----:B------:R-:W-:-:S07]  /*2230*/  @!P3 IMAD.MOV.U32 R30, RZ, RZ, RZ ;  /* 0x000000ffff1eb224 */ /* 0x000fce00078e00ff */
[----:B------:R-:W-:-:S08]  /*2240*/  DFMA R24, R24, R24, R24 ;  /* 0x000000181818722b */ /* 0x000fd00000000018 */
[----:B------:R-:W-:Y:S01]  /*2250*/  DFMA R26, R26, R24, R26 ;  /* 0x000000181a1a722b */ /* 0x000fe2000000001a */
[----:B------:R-:W-:Y:S02]  /*2260*/  IMAD.MOV.U32 R25, RZ, RZ, 0x1ca00000 ;  /* 0x1ca00000ff197424 */ /* 0x000fe400078e00ff */
[----:B------:R-:W-:-:S03]  /*2270*/  IMAD.MOV.U32 R24, RZ, RZ, R22 ;  /* 0x000000ffff187224 */ /* 0x000fc600078e0016 */
[----:B------:R-:W-:Y:S02]  /*2280*/  SEL R25, R25, 0x63400000, !P2 ;  /* 0x6340000019197807 */ /* 0x000fe40005000000 */
[----:B------:R-:W-:Y:S02]  /*2290*/  DFMA R28, R26, -R18, 1 ;  /* 0x3ff000001a1c742b */ /* 0x000fe40000000812 */
[----:B------:R-:W-:-:S06]  /*22a0*/  LOP3.LUT R25, R25, 0x800fffff, R23, 0xf8, !PT ;  /* 0x800fffff19197812 */ /* 0x000fcc00078ef817 */
[----:B------:R-:W-:Y:S02]  /*22b0*/  DFMA R28, R26, R28, R26 ;  /* 0x0000001c1a1c722b */ /* 0x000fe4000000001a */
[----:B------:R-:W-:-:S08]  /*22c0*/  @!P3 DFMA R24, R24, 2, -R30 ;  /* 0x400000001818b82b */ /* 0x000fd0000000081e */
[----:B------:R-:W-:-:S08]  /*22d0*/  DMUL R26, R28, R24 ;  /* 0x000000181c1a7228 */ /* 0x000fd00000000000 */
[----:B------:R-:W-:-:S08]  /*22e0*/  DFMA R30, R26, -R18, R24 ;  /* 0x800000121a1e722b */ /* 0x000fd00000000018 */
[----:B------:R-:W-:Y:S01]  /*22f0*/  DFMA R30, R28, R30, R26 ;  /* 0x0000001e1c1e722b */ /* 0x000fe2000000001a */
[----:B------:R-:W-:Y:S01]  /*2300*/  IMAD.MOV.U32 R27, RZ, RZ, R12 ;  /* 0x000000ffff1b7224 */ /* 0x000fe200078e000c */
[----:B------:R-:W-:Y:S01]  /*2310*/  @!P3 LOP3.LUT R27, R25, 0x7ff00000, RZ, 0xc0, !PT ;  /* 0x7ff00000191bb812 */ /* 0x000fe200078ec0ff */
[----:B------:R-:W-:Y:S01]  /*2320*/  IMAD.MOV.U32 R26, RZ, RZ, R13 ;  /* 0x000000ffff1a7224 */ /* 0x000fe200078e000d */
[----:B------:R-:W-:-:S03]  /*2330*/  @!P1 LOP3.LUT R26, R19, 0x7ff00000, RZ, 0xc0, !PT ;  /* 0x7ff00000131a9812 */ /* 0x000fc600078ec0ff */
[----:B------:R-:W-:-:S05]  /*2340*/  VIADD R13, R27, 0xffffffff ;  /* 0xffffffff1b0d7836 */ /* 0x000fca0000000000 */
[----:B------:R-:W-:Y:S01]  /*2350*/  ISETP.GT.U32.AND P1, PT, R13, 0x7feffffe, PT ;  /* 0x7feffffe0d00780c */ /* 0x000fe20003f24070 */
[----:B------:R-:W-:-:S05]  /*2360*/  VIADD R13, R26, 0xffffffff ;  /* 0xffffffff1a0d7836 */ /* 0x000fca0000000000 */
[----:B------:R-:W-:-:S13]  /*2370*/  ISETP.GT.U32.OR P1, PT, R13, 0x7feffffe, P1 ;  /* 0x7feffffe0d00780c */ /* 0x000fda0000f24470 */
[----:B------:R-:W-:Y:S05]  /*2380*/  @P1 BRA `(.L_x_97) ;  /* 0x0000000000701947 */ /* 0x000fea0003800000 */
[----:B------:R-:W-:Y:S01]  /*2390*/  LOP3.LUT R23, R21, 0x7ff00000, RZ, 0xc0, !PT ;  /* 0x7ff0000015177812 */ /* 0x000fe200078ec0ff */
[----:B------:R-:W-:Y:S02]  /*23a0*/  IMAD.MOV.U32 R26, RZ, RZ, 0x1ca00000 ;  /* 0x1ca00000ff1a7424 */ /* 0x000fe400078e00ff */
[----:B------:R-:W-:Y:S01]  /*23b0*/  IMAD.MOV.U32 R22, RZ, RZ, RZ ;  /* 0x000000ffff167224 */ /* 0x000fe200078e00ff */
[CC--:B------:R-:W-:Y:S02]  /*23c0*/  VIADDMNMX R13, R12.reuse, -R23.reuse, 0xb9600000, !PT ;  /* 0xb96000000c0d7446 */ /* 0x0c0fe40007800917 */
[----:B------:R-:W-:Y:S02]  /*23d0*/  ISETP.GE.U32.AND P1, PT, R12, R23, PT ;  /* 0x000000170c00720c */ /* 0x000fe40003f26070 */
[----:B------:R-:W-:Y:S02]  /*23e0*/  VIMNMX R13, PT, PT, R13, 0x46a00000, PT ;  /* 0x46a000000d0d7848 */ /* 0x000fe40003fe0100 */
[----:B------:R-:W-:-:S05]  /*23f0*/  SEL R26, R26, 0x63400000, !P1 ;  /* 0x634000001a1a7807 */ /* 0x000fca0004800000 */
[----:B------:R-:W-:-:S04]  /*2400*/  IMAD.IADD R26, R13, 0x1, -R26 ;  /* 0x000000010d1a7824 */ /* 0x000fc800078e0a1a */
[----:B------:R-:W-:-:S06]  /*2410*/  VIADD R23, R26, 0x7fe00000 ;  /* 0x7fe000001a177836 */ /* 0x000fcc0000000000 */
[----:B------:R-:W-:-:S10]  /*2420*/  DMUL R12, R30, R22 ;  /* 0x000000161e0c7228 */ /* 0x000fd40000000000 */
[----:B------:R-:W-:-:S13]  /*2430*/  FSETP.GTU.AND P1, PT, |R13|, 1.469367938527859385e-39, PT ;  /* 0x001000000d00780b */ /* 0x000fda0003f2c200 */
[----:B------:R-:W-:Y:S05]  /*2440*/  @P1 BRA `(.L_x_98) ;  /* 0x0000000000941947 */ /* 0x000fea0003800000 */
[----:B------:R-:W-:Y:S01]  /*2450*/  DFMA R18, R30, -R18, R24 ;  /* 0x800000121e12722b */ /* 0x000fe20000000018 */
[----:B------:R-:W-:-:S09]  /*2460*/  IMAD.MOV.U32 R22, RZ, RZ, RZ ;  /* 0x000000ffff167224 */ /* 0x000fd200078e00ff */
[C---:B------:R-:W-:Y:S02]  /*2470*/  FSETP.NEU.AND P1, PT, R19.reuse, RZ, PT ;  /* 0x000000ff1300720b */ /* 0x040fe40003f2d000 */
[----:B------:R-:W-:-:S04]  /*2480*/  LOP3.LUT R21, R19, 0x80000000, R21, 0x48, !PT ;  /* 0x8000000013157812 */ /* 0x000fc800078e4815 */
[----:B------:R-:W-:-:S07]  /*2490*/  LOP3.LUT R23, R21, R23, RZ, 0xfc, !PT ;  /* 0x0000001715177212 */ /* 0x000fce00078efcff */
[----:B------:R-:W-:Y:S05]  /*24a0*/  @!P1 BRA `(.L_x_98) ;  /* 0x00000000007c9947 */ /* 0x000fea0003800000 */
[----:B------:R-:W-:Y:S01]  /*24b0*/  IMAD.MOV R19, RZ, RZ, -R26 ;  /* 0x000000ffff137224 */ /* 0x000fe200078e0a1a */
[----:B------:R-:W-:Y:S01]  /*24c0*/  DMUL.RP R22, R30, R22 ;  /* 0x000000161e167228 */ /* 0x000fe20000008000 */
[----:B------:R-:W-:-:S06]  /*24d0*/  IMAD.MOV.U32 R18, RZ, RZ, RZ ;  /* 0x000000ffff127224 */ /* 0x000fcc00078e00ff */
[----:B------:R-:W-:-:S03]  /*24e0*/  DFMA R18, R12, -R18, R30 ;  /* 0x800000120c12722b */ /* 0x000fc6000000001e */
[----:B------:R-:W-:-:S03]  /*24f0*/  LOP3.LUT R21, R23, R21, RZ, 0x3c, !PT ;  /* 0x0000001517157212 */ /* 0x000fc600078e3cff */
[----:B------:R-:W-:-:S04]  /*2500*/  IADD3 R18, PT, PT, -R26, -0x43300000, RZ ;  /* 0xbcd000001a127810 */ /* 0x000fc80007ffe1ff */
[----:B------:R-:W-:-:S04]  /*2510*/  FSETP.NEU.AND P1, PT, |R19|, R18, PT ;  /* 0x000000121300720b */ /* 0x000fc80003f2d200 */
[----:B------:R-:W-:Y:S02]  /*2520*/  FSEL R12, R22, R12, !P1 ;  /* 0x0000000c160c7208 */ /* 0x000fe40004800000 */
[----:B------:R-:W-:Y:S01]  /*2530*/  FSEL R13, R21, R13, !P1 ;  /* 0x0000000d150d7208 */ /* 0x000fe20004800000 */
[----:B------:R-:W-:Y:S06]  /*2540*/  BRA `(.L_x_98) ;  /* 0x0000000000547947 */ /* 0x000fec0003800000 */
.L_x_97:
[----:B------:R-:W-:-:S14]  /*2550*/  DSETP.NAN.AND P1, PT, R22, R22, PT ;  /* 0x000000161600722a */ /* 0x000fdc0003f28000 */
[----:B------:R-:W-:Y:S05]  /*2560*/  @P1 BRA `(.L_x_99) ;  /* 0x0000000000441947 */ /* 0x000fea0003800000 */
[----:B------:R-:W-:-:S14]  /*2570*/  DSETP.NAN.AND P1, PT, R20, R20, PT ;  /* 0x000000141400722a */ /* 0x000fdc0003f28000 */
[----:B------:R-:W-:Y:S05]  /*2580*/  @P1 BRA `(.L_x_100) ;  /* 0x0000000000301947 */ /* 0x000fea0003800000 */
[----:B------:R-:W-:Y:S01]  /*2590*/  ISETP.NE.AND P1, PT, R27, R26, PT ;  /* 0x0000001a1b00720c */ /* 0x000fe20003f25270 */
[----:B------:R-:W-:Y:S02]  /*25a0*/  IMAD.MOV.U32 R12, RZ, RZ, 0x0 ;  /* 0x00000000ff0c7424 */ /* 0x000fe400078e00ff */
[----:B------:R-:W-:-:S10]  /*25b0*/  IMAD.MOV.U32 R13, RZ, RZ, -0x80000 ;  /* 0xfff80000ff0d7424 */ /* 0x000fd400078e00ff */
[----:B------:R-:W-:Y:S05]  /*25c0*/  @!P1 BRA `(.L_x_98) ;  /* 0x0000000000349947 */ /* 0x000fea0003800000 */
[----:B------:R-:W-:Y:S02]  /*25d0*/  ISETP.NE.AND P1, PT, R27, 0x7ff00000, PT ;  /* 0x7ff000001b00780c */ /* 0x000fe40003f25270 */
[----:B------:R-:W-:Y:S02]  /*25e0*/  LOP3.LUT R13, R23, 0x80000000, R21, 0x48, !PT ;  /* 0x80000000170d7812 */ /* 0x000fe400078e4815 */
[----:B------:R-:W-:-:S13]  /*25f0*/  ISETP.EQ.OR P1, PT, R26, RZ, !P1 ;  /* 0x000000ff1a00720c */ /* 0x000fda0004f22670 */
[----:B------:R-:W-:Y:S01]  /*2600*/  @P1 LOP3.LUT R18, R13, 0x7ff00000, RZ, 0xfc, !PT ;  /* 0x7ff000000d121812 */ /* 0x000fe200078efcff */
[----:B------:R-:W-:Y:S02]  /*2610*/  @!P1 IMAD.MOV.U32 R12, RZ, RZ, RZ ;  /* 0x000000ffff0c9224 */ /* 0x000fe400078e00ff */
[----:B------:R-:W-:Y:S02]  /*2620*/  @P1 IMAD.MOV.U32 R12, RZ, RZ, RZ ;  /* 0x000000ffff0c1224 */ /* 0x000fe400078e00ff */
[----:B------:R-:W-:Y:S01]  /*2630*/  @P1 IMAD.MOV.U32 R13, RZ, RZ, R18 ;  /* 0x000000ffff0d1224 */ /* 0x000fe200078e0012 */
[----:B------:R-:W-:Y:S06]  /*2640*/  BRA `(.L_x_98) ;  /* 0x0000000000147947 */ /* 0x000fec0003800000 */
.L_x_100:
[----:B------:R-:W-:Y:S01]  /*2650*/  LOP3.LUT R13, R21, 0x80000, RZ, 0xfc, !PT ;  /* 0x00080000150d7812 */ /* 0x000fe200078efcff */
[----:B------:R-:W-:Y:S01]  /*2660*/  IMAD.MOV.U32 R12, RZ, RZ, R20 ;  /* 0x000000ffff0c7224 */ /* 0x000fe200078e0014 */
[----:B------:R-:W-:Y:S06]  /*2670*/  BRA `(.L_x_98) ;  /* 0x0000000000087947 */ /* 0x000fec0003800000 */
.L_x_99:
[----:B------:R-:W-:Y:S01]  /*2680*/  LOP3.LUT R13, R23, 0x80000, RZ, 0xfc, !PT ;  /* 0x00080000170d7812 */ /* 0x000fe200078efcff */
[----:B------:R-:W-:-:S07]  /*2690*/  IMAD.MOV.U32 R12, RZ, RZ, R22 ;  /* 0x000000ffff0c7224 */ /* 0x000fce00078e0016 */
.L_x_98:
[----:B------:R-:W-:Y:S05]  /*26a0*/  BSYNC.RECONVERGENT B3 ;  /* 0x0000000000037941 */ /* 0x000fea0003800200 */
.L_x_96:
[----:B------:R-:W-:Y:S02]  /*26b0*/  IMAD.MOV.U32 R18, RZ, RZ, R12 ;  /* 0x000000ffff127224 */ /* 0x000fe400078e000c */
[----:B------:R-:W-:Y:S02]  /*26c0*/  IMAD.MOV.U32 R19, RZ, RZ, R13 ;  /* 0x000000ffff137224 */ /* 0x000fe400078e000d */
[----:B------:R-:W-:Y:S02]  /*26d0*/  IMAD.MOV.U32 R12, RZ, RZ, R4 ;  /* 0x000000ffff0c7224 */ /* 0x000fe400078e0004 */
[----:B------:R-:W-:-:S04]  /*26e0*/  IMAD.MOV.U32 R13, RZ, RZ, 0x0 ;  /* 0x00000000ff0d7424 */ /* 0x000fc800078e00ff */
[----:B------:R-:W-:Y:S05]  /*26f0*/  RET.REL.NODEC R12 `(_Z16update_centroidsPPdS0_S0_PKmmmmm) ;  /* 0xffffffd80c407950 */ /* 0x000fea0003c3ffff */
.L_x_101:
        /* <DEDUP_REMOVED lines=16> */
.L_x_104:


//--------------------- .nv.global.init           --------------------------
	.section	.nv.global.init,"aw",@progbits
.nv.global.init:
	.type		$str,@object
	.size		$str,($str$1 - $str)
$str:
        /*0000*/ 	.byte	0x75, 0x63, 0x0a, 0x00
	.type		$str$1,@object
	.size		$str$1,($str$2 - $str$1)
$str$1:
        /*0004*/ 	.byte	0x63, 0x64, 0x0a, 0x00
	.type		$str$2,@object
	.size		$str$2,(.L_2 - $str$2)
$str$2:
        /*0008*/ 	.byte	0x43, 0x4c, 0x4f, 0x53, 0x45, 0x53, 0x54, 0x0a, 0x00
.L_2:


//--------------------- .nv.shared.reserved.0     --------------------------
	.section	.nv.shared.reserved.0,"aw",@nobits
	.weak		__nv_reservedSMEM_offset_0_alias
	.size		__nv_reservedSMEM_offset_0_alias, 0, 64
	.other		__nv_reservedSMEM_offset_0_alias,@"STO_CUDA_RESERVED_SHARED STV_DEFAULT"
__nv_reservedSMEM_offset_0_alias:
	.zero		0
	.zero		64


//--------------------- .nv.constant0._Z22assign_closest_clusterPPdmmPmm --------------------------
	.section	.nv.constant0._Z22assign_closest_clusterPPdmmPmm,"a",@progbits
	.sectionflags	@""
	.align	4
.nv.constant0._Z22assign_closest_clusterPPdmmPmm:
	.zero		936


//--------------------- .nv.constant0._Z16compute_distancePPdS0_S0_mmmm --------------------------
	.section	.nv.constant0._Z16compute_distancePPdS0_S0_mmmm,"a",@progbits
	.sectionflags	@""
	.align	4
.nv.constant0._Z16compute_distancePPdS0_S0_mmmm:
	.zero		952


//--------------------- .nv.constant0._Z16update_centroidsPPdS0_S0_PKmmmmm --------------------------
	.section	.nv.constant0._Z16update_centroidsPPdS0_S0_PKmmmmm,"a",@progbits
	.sectionflags	@""
	.align	4
.nv.constant0._Z16update_centroidsPPdS0_S0_PKmmmmm:
	.zero		960


//--------------------- SYMBOLS --------------------------

	.type		.nv.reservedSmem.offset0,@object
	.size		.nv.reservedSmem.offset0,0x4
	.type		vprintf,@function
